	.target	sm_90a

	.elftype	@"ET_EXEC"


//--------------------- .note.nv.tkinfo           --------------------------
	.section	.note.nv.tkinfo,"",@"SHT_NOTE"
	.sectionflags	@"SHF_NOTE_NV_TKINFO"
	.tkinfo
        /*0018*/ 	.word	0x00000002
        /*0030*/ 	.string	""
        /*0030*/ 	.string	"ptxas"
        /*0030*/ 	.string	"Cuda compilation tools, release 13.0, V13.0.88"
        /*0030*/ 	.string	"Build cuda_13.0.r13.0/compiler.36424714_0"
        /*0030*/ 	.string	"-arch sm_90a -m 64 "



//--------------------- .note.nv.cuinfo           --------------------------
	.section	.note.nv.cuinfo,"",@"SHT_NOTE"
	.sectionflags	@"SHF_NOTE_NV_CUINFO"
        /*0018*/ 	.short	0x0002
        /*001a*/ 	.short	0x005a
        /*001c*/ 	.short	0x0082
	.zero		2


//--------------------- .nv.info                  --------------------------
	.section	.nv.info,"",@"SHT_CUDA_INFO"
	.align	4


	//----- nvinfo : EIATTR_REGCOUNT
	.align		4
        /*0000*/ 	.byte	0x04, 0x2f
        /*0002*/ 	.short	(.L_15 - .L_14)
	.align		4
.L_14:
        /*0004*/ 	.word	index@(_ZN7cutlass13device_kernelINS_4gemm6kernel13GemmUniversalIN4cute5tupleIJiiiiEEENS1_10collective13CollectiveMmaINS1_34MainloopSm90TmaGmmaWarpSpecializedILi6ENS5_IJNS4_1CILi1EEENSA_ILi2EEESB_EEENS1_35KernelTmaWarpSpecializedCooperativeEEENS5_IJNSA_ILi128EEESG_NSA_ILi64EEEEEENS_6half_tENS5_IJSB_llEEESJ_SK_NS4_8TiledMMAINS4_8MMA_AtomIJNS4_4SM904GMMA26MMA_64x128x16_F32F16F16_SSILNSO_5MajorE1ELSQ_1ELNSO_7ScaleInE1ELSR_1EEEEEENS4_6LayoutINS5_IJSC_SB_SB_EEENS5_IJSB_NSA_ILi0EEESW_EEEEENS5_IJNS4_10UnderscoreESZ_SZ_EEEEENS4_23SM90_TMA_LOAD_MULTICASTENS4_14ComposedLayoutINS4_7SwizzleILi3ELi4ELi3EEENS4_18smem_ptr_flag_bitsILi16EEENSU_INS5_IJSH_NSA_ILi8EEEEEENS5_IJSB_SH_EEEEEEEvNS4_8identityENS4_13SM90_TMA_LOADES1C_vS1D_EENS_8epilogue10collective6detail29Sm90TmaWarpSpecializedAdapterINS1H_15DefaultEpilogueISJ_NS5_IJlSB_lEEES1L_NS1G_6thread17LinearCombinationISJ_Li1EffLNS1M_9ScaleType4KindE0ELNS_15FloatRoundStyleE2ESJ_EENS1_15EpilogueDefaultEEEEEvvEEEEvNT_6ParamsE)
        /*0008*/ 	.word	0x000000a8


	//----- nvinfo : EIATTR_FRAME_SIZE
	.align		4
.L_15:
        /*000c*/ 	.byte	0x04, 0x11
        /*000e*/ 	.short	(.L_17 - .L_16)
	.align		4
.L_16:
        /*0010*/ 	.word	index@(_ZN7cutlass13device_kernelINS_4gemm6kernel13GemmUniversalIN4cute5tupleIJiiiiEEENS1_10collective13CollectiveMmaINS1_34MainloopSm90TmaGmmaWarpSpecializedILi6ENS5_IJNS4_1CILi1EEENSA_ILi2EEESB_EEENS1_35KernelTmaWarpSpecializedCooperativeEEENS5_IJNSA_ILi128EEESG_NSA_ILi64EEEEEENS_6half_tENS5_IJSB_llEEESJ_SK_NS4_8TiledMMAINS4_8MMA_AtomIJNS4_4SM904GMMA26MMA_64x128x16_F32F16F16_SSILNSO_5MajorE1ELSQ_1ELNSO_7ScaleInE1ELSR_1EEEEEENS4_6LayoutINS5_IJSC_SB_SB_EEENS5_IJSB_NSA_ILi0EEESW_EEEEENS5_IJNS4_10UnderscoreESZ_SZ_EEEEENS4_23SM90_TMA_LOAD_MULTICASTENS4_14ComposedLayoutINS4_7SwizzleILi3ELi4ELi3EEENS4_18smem_ptr_flag_bitsILi16EEENSU_INS5_IJSH_NSA_ILi8EEEEEENS5_IJSB_SH_EEEEEEEvNS4_8identityENS4_13SM90_TMA_LOADES1C_vS1D_EENS_8epilogue10collective6detail29Sm90TmaWarpSpecializedAdapterINS1H_15DefaultEpilogueISJ_NS5_IJlSB_lEEES1L_NS1G_6thread17LinearCombinationISJ_Li1EffLNS1M_9ScaleType4KindE0ELNS_15FloatRoundStyleE2ESJ_EENS1_15EpilogueDefaultEEEEEvvEEEEvNT_6ParamsE)
        /*0014*/ 	.word	0x00000000


	//----- nvinfo : EIATTR_MIN_STACK_SIZE
	.align		4
.L_17:
        /*0018*/ 	.byte	0x04, 0x12
        /*001a*/ 	.short	(.L_19 - .L_18)
	.align		4
.L_18:
        /*001c*/ 	.word	index@(_ZN7cutlass13device_kernelINS_4gemm6kernel13GemmUniversalIN4cute5tupleIJiiiiEEENS1_10collective13CollectiveMmaINS1_34MainloopSm90TmaGmmaWarpSpecializedILi6ENS5_IJNS4_1CILi1EEENSA_ILi2EEESB_EEENS1_35KernelTmaWarpSpecializedCooperativeEEENS5_IJNSA_ILi128EEESG_NSA_ILi64EEEEEENS_6half_tENS5_IJSB_llEEESJ_SK_NS4_8TiledMMAINS4_8MMA_AtomIJNS4_4SM904GMMA26MMA_64x128x16_F32F16F16_SSILNSO_5MajorE1ELSQ_1ELNSO_7ScaleInE1ELSR_1EEEEEENS4_6LayoutINS5_IJSC_SB_SB_EEENS5_IJSB_NSA_ILi0EEESW_EEEEENS5_IJNS4_10UnderscoreESZ_SZ_EEEEENS4_23SM90_TMA_LOAD_MULTICASTENS4_14ComposedLayoutINS4_7SwizzleILi3ELi4ELi3EEENS4_18smem_ptr_flag_bitsILi16EEENSU_INS5_IJSH_NSA_ILi8EEEEEENS5_IJSB_SH_EEEEEEEvNS4_8identityENS4_13SM90_TMA_LOADES1C_vS1D_EENS_8epilogue10collective6detail29Sm90TmaWarpSpecializedAdapterINS1H_15DefaultEpilogueISJ_NS5_IJlSB_lEEES1L_NS1G_6thread17LinearCombinationISJ_Li1EffLNS1M_9ScaleType4KindE0ELNS_15FloatRoundStyleE2ESJ_EENS1_15EpilogueDefaultEEEEEvvEEEEvNT_6ParamsE)
        /*0020*/ 	.word	0x00000000
.L_19:


//--------------------- .nv.compat                --------------------------
	.section	.nv.compat,"",@"SHT_CUDA_COMPAT_INFO"
	.align	4
        /*0000*/ 	.byte	0x02, 0x09, 0x01, 0x00, 0x02, 0x02, 0x04, 0x00, 0x02, 0x05, 0x05, 0x00, 0x03, 0x07, 0x01, 0x01
        /*0010*/ 	.byte	0x02, 0x03, 0x01, 0x00, 0x02, 0x06, 0x01, 0x00, 0x04, 0x0b, 0x08, 0x00, 0x00, 0x00, 0x00, 0x00
        /*0020*/ 	.byte	0x00, 0x00, 0x00, 0x00


//--------------------- .nv.info._ZN7cutlass13device_kernelINS_4gemm6kernel13GemmUniversalIN4cute5tupleIJiiiiEEENS1_10collective13CollectiveMmaINS1_34MainloopSm90TmaGmmaWarpSpecializedILi6ENS5_IJNS4_1CILi1EEENSA_ILi2EEESB_EEENS1_35KernelTmaWarpSpecializedCooperativeEEENS5_IJNSA_ILi128EEESG_NSA_ILi64EEEEEENS_6half_tENS5_IJSB_llEEESJ_SK_NS4_8TiledMMAINS4_8MMA_AtomIJNS4_4SM904GMMA26MMA_64x128x16_F32F16F16_SSILNSO_5MajorE1ELSQ_1ELNSO_7ScaleInE1ELSR_1EEEEEENS4_6LayoutINS5_IJSC_SB_SB_EEENS5_IJSB_NSA_ILi0EEESW_EEEEENS5_IJNS4_10UnderscoreESZ_SZ_EEEEENS4_23SM90_TMA_LOAD_MULTICASTENS4_14ComposedLayoutINS4_7SwizzleILi3ELi4ELi3EEENS4_18smem_ptr_flag_bitsILi16EEENSU_INS5_IJSH_NSA_ILi8EEEEEENS5_IJSB_SH_EEEEEEEvNS4_8identityENS4_13SM90_TMA_LOADES1C_vS1D_EENS_8epilogue10collective6detail29Sm90TmaWarpSpecializedAdapterINS1H_15DefaultEpilogueISJ_NS5_IJlSB_lEEES1L_NS1G_6thread17LinearCombinationISJ_Li1EffLNS1M_9ScaleType4KindE0ELNS_15FloatRoundStyleE2ESJ_EENS1_15EpilogueDefaultEEEEEvvEEEEvNT_6ParamsE --------------------------
	.section	.nv.info._ZN7cutlass13device_kernelINS_4gemm6kernel13GemmUniversalIN4cute5tupleIJiiiiEEENS1_10collective13CollectiveMmaINS1_34MainloopSm90TmaGmmaWarpSpecializedILi6ENS5_IJNS4_1CILi1EEENSA_ILi2EEESB_EEENS1_35KernelTmaWarpSpecializedCooperativeEEENS5_IJNSA_ILi128EEESG_NSA_ILi64EEEEEENS_6half_tENS5_IJSB_llEEESJ_SK_NS4_8TiledMMAINS4_8MMA_AtomIJNS4_4SM904GMMA26MMA_64x128x16_F32F16F16_SSILNSO_5MajorE1ELSQ_1ELNSO_7ScaleInE1ELSR_1EEEEEENS4_6LayoutINS5_IJSC_SB_SB_EEENS5_IJSB_NSA_ILi0EEESW_EEEEENS5_IJNS4_10UnderscoreESZ_SZ_EEEEENS4_23SM90_TMA_LOAD_MULTICASTENS4_14ComposedLayoutINS4_7SwizzleILi3ELi4ELi3EEENS4_18smem_ptr_flag_bitsILi16EEENSU_INS5_IJSH_NSA_ILi8EEEEEENS5_IJSB_SH_EEEEEEEvNS4_8identityENS4_13SM90_TMA_LOADES1C_vS1D_EENS_8epilogue10collective6detail29Sm90TmaWarpSpecializedAdapterINS1H_15DefaultEpilogueISJ_NS5_IJlSB_lEEES1L_NS1G_6thread17LinearCombinationISJ_Li1EffLNS1M_9ScaleType4KindE0ELNS_15FloatRoundStyleE2ESJ_EENS1_15EpilogueDefaultEEEEEvvEEEEvNT_6ParamsE,"",@"SHT_CUDA_INFO"
	.sectionflags	@""
	.align	4


	//----- nvinfo : EIATTR_CUDA_API_VERSION
	.align		4
        /*0000*/ 	.byte	0x04, 0x37
        /*0002*/ 	.short	(.L_21 - .L_20)
.L_20:
        /*0004*/ 	.word	0x00000082


	//----- nvinfo : EIATTR_KPARAM_INFO
	.align		4
.L_21:
        /*0008*/ 	.byte	0x04, 0x17
        /*000a*/ 	.short	(.L_23 - .L_22)
.L_22:
        /*000c*/ 	.word	0x00000000
        /*0010*/ 	.short	0x0000
        /*0012*/ 	.short	0x0070
        /*0014*/ 	.byte	0x00, 0xf0, 0x01, 0x10


	//----- nvinfo : EIATTR_SPARSE_MMA_MASK
	.align		4
.L_23:
        /*0018*/ 	.byte	0x03, 0x50
        /*001a*/ 	.short	0x0000


	//----- nvinfo : EIATTR_MAXREG_COUNT
	.align		4
        /*001c*/ 	.byte	0x03, 0x1b
        /*001e*/ 	.short	0x00a8


	//----- nvinfo : EIATTR_NUM_BARRIERS
	.align		4
        /*0020*/ 	.byte	0x02, 0x4c
        /*0022*/ 	.byte	0x01
	.zero		1


	//----- nvinfo : EIATTR_EXTERNS
	.align		4
        /*0024*/ 	.byte	0x04, 0x0f
        /*0026*/ 	.short	(.L_25 - .L_24)


	//   ....[0]....
	.align		4
.L_24:
        /*0028*/ 	.word	index@(__assertfail)


	//----- nvinfo : EIATTR_MERCURY_ISA_VERSION
	.align		4
.L_25:
        /*002c*/ 	.byte	0x03, 0x5f
        /*002e*/ 	.short	0x0101


	//----- nvinfo : EIATTR_INT_WARP_WIDE_INSTR_OFFSETS
	.align		4
        /*0030*/ 	.byte	0x04, 0x31
        /*0032*/ 	.short	(.L_27 - .L_26)


	//   ....[0]....
.L_26:
        /*0034*/ 	.word	0x00000490


	//   ....[1]....
        /*0038*/ 	.word	0x000004b0


	//   ....[2]....
        /*003c*/ 	.word	0x00000660


	//   ....[3]....
        /*0040*/ 	.word	0x00001ec0


	//----- nvinfo : EIATTR_COOP_GROUP_MASK_REGIDS
	.align		4
.L_27:
        /*0044*/ 	.byte	0x04, 0x29
        /*0046*/ 	.short	(.L_29 - .L_28)


	//   ....[0]....
.L_28:
        /*0048*/ 	.word	0xffffffff


	//   ....[1]....
        /*004c*/ 	.word	0xffffffff


	//   ....[2]....
        /*0050*/ 	.word	0xffffffff


	//   ....[3]....
        /*0054*/ 	.word	0xffffffff


	//   ....[4]....
        /*0058*/ 	.word	0xffffffff


	//   ....[5]....
        /*005c*/ 	.word	0xffffffff


	//----- nvinfo : EIATTR_COOP_GROUP_INSTR_OFFSETS
	.align		4
.L_29:
        /*0060*/ 	.byte	0x04, 0x28
        /*0062*/ 	.short	(.L_31 - .L_30)


	//   ....[0]....
.L_30:
        /*0064*/ 	.word	0x00000060


	//   ....[1]....
        /*0068*/ 	.word	0x00000070


	//   ....[2]....
        /*006c*/ 	.word	0x00000130


	//   ....[3]....
        /*0070*/ 	.word	0x00000300


	//   ....[4]....
        /*0074*/ 	.word	0x000007d0


	//   ....[5]....
        /*0078*/ 	.word	0x00001450


	//----- nvinfo : EIATTR_REG_RECONFIG
	.align		4
.L_31:
        /*007c*/ 	.byte	0x01, 0x54
	.zero		2


	//----- nvinfo : EIATTR_SYSCALL_OFFSETS
	.align		4
        /*0080*/ 	.byte	0x04, 0x46
        /*0082*/ 	.short	(.L_33 - .L_32)


	//   ....[0]....
.L_32:
        /*0084*/ 	.word	0x00001630


	//----- nvinfo : EIATTR_MBARRIER_INSTR_OFFSETS
	.align		4
.L_33:
        /*0088*/ 	.byte	0x04, 0x39
        /*008a*/ 	.short	(.L_35 - .L_34)


	//   ....[0]....
.L_34:
        /*008c*/ 	.word	0x00000230
        /*0090*/ 	.word	0x000000ff
        /*0094*/ 	.word	0x00000000
        /*0098*/ 	.short	0x0100
        /*009a*/ 	.byte	0x08
	.zero		1


	//   ....[1]....
        /*009c*/ 	.word	0x00000240
        /*00a0*/ 	.word	0x000000ff
        /*00a4*/ 	.word	0x00000030
        /*00a8*/ 	.short	0x0100
        /*00aa*/ 	.byte	0x08
	.zero		1


	//   ....[2]....
        /*00ac*/ 	.word	0x00000250
        /*00b0*/ 	.word	0x000000ff
        /*00b4*/ 	.word	0x00000008
        /*00b8*/ 	.short	0x0100
        /*00ba*/ 	.byte	0x08
	.zero		1


	//   ....[3]....
        /*00bc*/ 	.word	0x00000260
        /*00c0*/ 	.word	0x000000ff
        /*00c4*/ 	.word	0x00000038
        /*00c8*/ 	.short	0x0100
        /*00ca*/ 	.byte	0x08
	.zero		1


	//   ....[4]....
        /*00cc*/ 	.word	0x00000270
        /*00d0*/ 	.word	0x000000ff
        /*00d4*/ 	.word	0x00000010
        /*00d8*/ 	.short	0x0100
        /*00da*/ 	.byte	0x08
	.zero		1


	//   ....[5]....
        /*00dc*/ 	.word	0x00000280
        /*00e0*/ 	.word	0x000000ff
        /*00e4*/ 	.word	0x00000040
        /*00e8*/ 	.short	0x0100
        /*00ea*/ 	.byte	0x08
	.zero		1


	//   ....[6]....
        /*00ec*/ 	.word	0x00000290
        /*00f0*/ 	.word	0x000000ff
        /*00f4*/ 	.word	0x00000018
        /*00f8*/ 	.short	0x0100
        /*00fa*/ 	.byte	0x08
	.zero		1


	//   ....[7]....
        /*00fc*/ 	.word	0x000002a0
        /*0100*/ 	.word	0x000000ff
        /*0104*/ 	.word	0x00000048
        /*0108*/ 	.short	0x0100
        /*010a*/ 	.byte	0x08
	.zero		1


	//   ....[8]....
        /*010c*/ 	.word	0x000002b0
        /*0110*/ 	.word	0x000000ff
        /*0114*/ 	.word	0x00000020
        /*0118*/ 	.short	0x0100
        /*011a*/ 	.byte	0x08
	.zero		1


	//   ....[9]....
        /*011c*/ 	.word	0x000002c0
        /*0120*/ 	.word	0x000000ff
        /*0124*/ 	.word	0x00000050
        /*0128*/ 	.short	0x0100
        /*012a*/ 	.byte	0x08
	.zero		1


	//   ....[10]....
        /*012c*/ 	.word	0x000002d0
        /*0130*/ 	.word	0x000000ff
        /*0134*/ 	.word	0x00000028
        /*0138*/ 	.short	0x0100
        /*013a*/ 	.byte	0x08
	.zero		1


	//   ....[11]....
        /*013c*/ 	.word	0x000002e0
        /*0140*/ 	.word	0x000000ff
        /*0144*/ 	.word	0x00000058
        /*0148*/ 	.short	0x0100
        /*014a*/ 	.byte	0x08
	.zero		1


	//   ....[12]....
        /*014c*/ 	.word	0x000006f0
        /*0150*/ 	.word	0x000000ff
        /*0154*/ 	.word	0x00000070
        /*0158*/ 	.short	0x0100
        /*015a*/ 	.byte	0x06
	.zero		1


	//   ....[13]....
        /*015c*/ 	.word	0x00000780
        /*0160*/ 	.word	0x000000ff
        /*0164*/ 	.word	0x00000078
        /*0168*/ 	.short	0x0100
        /*016a*/ 	.byte	0x06
	.zero		1


	//   ....[14]....
        /*016c*/ 	.word	0x000016f0
        /*0170*/ 	.word	0x00000003
        /*0174*/ 	.word	0x00000000
        /*0178*/ 	.short	0x010a
        /*017a*/ 	.byte	0x3f
	.zero		1


	//   ....[15]....
        /*017c*/ 	.word	0x00001750
        /*0180*/ 	.word	0x00000003
        /*0184*/ 	.word	0x00000000
        /*0188*/ 	.short	0x010a
        /*018a*/ 	.byte	0x3f
	.zero		1


	//   ....[16]....
        /*018c*/ 	.word	0x00001ad0
        /*0190*/ 	.word	0x00000005
        /*0194*/ 	.word	0x00000000
        /*0198*/ 	.short	0x010a
        /*019a*/ 	.byte	0x3f
	.zero		1


	//   ....[17]....
        /*019c*/ 	.word	0x00001b10
        /*01a0*/ 	.word	0x00000005
        /*01a4*/ 	.word	0x00000000
        /*01a8*/ 	.short	0x010a
        /*01aa*/ 	.byte	0x3f
	.zero		1


	//   ....[18]....
        /*01ac*/ 	.word	0x00001d70
        /*01b0*/ 	.word	0x00000004
        /*01b4*/ 	.word	0x00000000
        /*01b8*/ 	.short	0x0101
        /*01ba*/ 	.byte	0x3f
	.zero		1


	//   ....[19]....
        /*01bc*/ 	.word	0x00001f60
        /*01c0*/ 	.word	0x00000000
        /*01c4*/ 	.word	0x00000000
        /*01c8*/ 	.short	0x0101
        /*01ca*/ 	.byte	0x3f
	.zero		1


	//   ....[20]....
        /*01cc*/ 	.word	0x00007040
        /*01d0*/ 	.word	0x00000016
        /*01d4*/ 	.word	0x00000030
        /*01d8*/ 	.short	0x010a
        /*01da*/ 	.byte	0x3f
	.zero		1


	//   ....[21]....
        /*01dc*/ 	.word	0x000074b0
        /*01e0*/ 	.word	0x00000006
        /*01e4*/ 	.word	0x00000078
        /*01e8*/ 	.short	0x0101
        /*01ea*/ 	.byte	0x3f
	.zero		1


	//   ....[22]....
        /*01ec*/ 	.word	0x00007be0
        /*01f0*/ 	.word	0x00000007
        /*01f4*/ 	.word	0x00000000
        /*01f8*/ 	.short	0x010a
        /*01fa*/ 	.byte	0x3f
	.zero		1


	//   ....[23]....
        /*01fc*/ 	.word	0x00007c60
        /*0200*/ 	.word	0x00000008
        /*0204*/ 	.word	0x00000000
        /*0208*/ 	.short	0x010a
        /*020a*/ 	.byte	0x3f
	.zero		1


	//   ....[24]....
        /*020c*/ 	.word	0x00007cf0
        /*0210*/ 	.word	0x00000009
        /*0214*/ 	.word	0x00000000
        /*0218*/ 	.short	0x010a
        /*021a*/ 	.byte	0x3f
	.zero		1


	//   ....[25]....
        /*021c*/ 	.word	0x00007d80
        /*0220*/ 	.word	0x00000008
        /*0224*/ 	.word	0x00000000
        /*0228*/ 	.short	0x010a
        /*022a*/ 	.byte	0x3f
	.zero		1


	//   ....[26]....
        /*022c*/ 	.word	0x00007e10
        /*0230*/ 	.word	0x0000000b
        /*0234*/ 	.word	0x00000000
        /*0238*/ 	.short	0x010a
        /*023a*/ 	.byte	0x3f
	.zero		1


	//   ....[27]....
        /*023c*/ 	.word	0x00007ea0
        /*0240*/ 	.word	0x00000003
        /*0244*/ 	.word	0x00000000
        /*0248*/ 	.short	0x010a
        /*024a*/ 	.byte	0x3f
	.zero		1


	//   ....[28]....
        /*024c*/ 	.word	0x00007f00
        /*0250*/ 	.word	0x00000003
        /*0254*/ 	.word	0x00000000
        /*0258*/ 	.short	0x010a
        /*025a*/ 	.byte	0x3f
	.zero		1


	//   ....[29]....
        /*025c*/ 	.word	0x00007f50
        /*0260*/ 	.word	0x00000005
        /*0264*/ 	.word	0x00000000
        /*0268*/ 	.short	0x010a
        /*026a*/ 	.byte	0x3f
	.zero		1


	//   ....[30]....
        /*026c*/ 	.word	0x00008020
        /*0270*/ 	.word	0x00000016
        /*0274*/ 	.word	0x00000030
        /*0278*/ 	.short	0x010a
        /*027a*/ 	.byte	0x3f
	.zero		1


	//   ....[31]....
        /*027c*/ 	.word	0x000080f0
        /*0280*/ 	.word	0x00000007
        /*0284*/ 	.word	0x00000000
        /*0288*/ 	.short	0x010a
        /*028a*/ 	.byte	0x3f
	.zero		1


	//   ....[32]....
        /*028c*/ 	.word	0x00008140
        /*0290*/ 	.word	0x00000008
        /*0294*/ 	.word	0x00000000
        /*0298*/ 	.short	0x010a
        /*029a*/ 	.byte	0x3f
	.zero		1


	//   ....[33]....
        /*029c*/ 	.word	0x00008190
        /*02a0*/ 	.word	0x00000009
        /*02a4*/ 	.word	0x00000000
        /*02a8*/ 	.short	0x010a
        /*02aa*/ 	.byte	0x3f
	.zero		1


	//   ....[34]....
        /*02ac*/ 	.word	0x000081e0
        /*02b0*/ 	.word	0x00000008
        /*02b4*/ 	.word	0x00000000
        /*02b8*/ 	.short	0x010a
        /*02ba*/ 	.byte	0x3f
	.zero		1


	//   ....[35]....
        /*02bc*/ 	.word	0x00008230
        /*02c0*/ 	.word	0x0000000b
        /*02c4*/ 	.word	0x00000000
        /*02c8*/ 	.short	0x010a
        /*02ca*/ 	.byte	0x3f
	.zero		1


	//----- nvinfo : EIATTR_NUM_MBARRIERS
	.align		4
.L_35:
        /*02cc*/ 	.byte	0x03, 0x38
        /*02ce*/ 	.short	0x000e


	//----- nvinfo : EIATTR_EXIT_INSTR_OFFSETS
	.align		4
        /*02d0*/ 	.byte	0x04, 0x1c
        /*02d2*/ 	.short	(.L_37 - .L_36)


	//   ....[0]....
.L_36:
        /*02d4*/ 	.word	0x000009a0


	//   ....[1]....
        /*02d8*/ 	.word	0x000011b0


	//   ....[2]....
        /*02dc*/ 	.word	0x000067b0


	//   ....[3]....
        /*02e0*/ 	.word	0x00006d10


	//   ....[4]....
        /*02e4*/ 	.word	0x00007ef0


	//----- nvinfo : EIATTR_MAX_THREADS
	.align		4
.L_37:
        /*02e8*/ 	.byte	0x04, 0x05
        /*02ea*/ 	.short	(.L_39 - .L_38)
.L_38:
        /*02ec*/ 	.word	0x00000180
        /*02f0*/ 	.word	0x00000001
        /*02f4*/ 	.word	0x00000001


	//----- nvinfo : EIATTR_CRS_STACK_SIZE
	.align		4
.L_39:
        /*02f8*/ 	.byte	0x04, 0x1e
        /*02fa*/ 	.short	(.L_41 - .L_40)
.L_40:
        /*02fc*/ 	.word	0x00000000


	//----- nvinfo : EIATTR_CBANK_PARAM_SIZE
	.align		4
.L_41:
        /*0300*/ 	.byte	0x03, 0x19
        /*0302*/ 	.short	0x0470


	//----- nvinfo : EIATTR_PARAM_CBANK
	.align		4
        /*0304*/ 	.byte	0x04, 0x0a
        /*0306*/ 	.short	(.L_43 - .L_42)
	.align		4
.L_42:
        /*0308*/ 	.word	index@(.nv.constant0._ZN7cutlass13device_kernelINS_4gemm6kernel13GemmUniversalIN4cute5tupleIJiiiiEEENS1_10collective13CollectiveMmaINS1_34MainloopSm90TmaGmmaWarpSpecializedILi6ENS5_IJNS4_1CILi1EEENSA_ILi2EEESB_EEENS1_35KernelTmaWarpSpecializedCooperativeEEENS5_IJNSA_ILi128EEESG_NSA_ILi64EEEEEENS_6half_tENS5_IJSB_llEEESJ_SK_NS4_8TiledMMAINS4_8MMA_AtomIJNS4_4SM904GMMA26MMA_64x128x16_F32F16F16_SSILNSO_5MajorE1ELSQ_1ELNSO_7ScaleInE1ELSR_1EEEEEENS4_6LayoutINS5_IJSC_SB_SB_EEENS5_IJSB_NSA_ILi0EEESW_EEEEENS5_IJNS4_10UnderscoreESZ_SZ_EEEEENS4_23SM90_TMA_LOAD_MULTICASTENS4_14ComposedLayoutINS4_7SwizzleILi3ELi4ELi3EEENS4_18smem_ptr_flag_bitsILi16EEENSU_INS5_IJSH_NSA_ILi8EEEEEENS5_IJSB_SH_EEEEEEEvNS4_8identityENS4_13SM90_TMA_LOADES1C_vS1D_EENS_8epilogue10collective6detail29Sm90TmaWarpSpecializedAdapterINS1H_15DefaultEpilogueISJ_NS5_IJlSB_lEEES1L_NS1G_6thread17LinearCombinationISJ_Li1EffLNS1M_9ScaleType4KindE0ELNS_15FloatRoundStyleE2ESJ_EENS1_15EpilogueDefaultEEEEEvvEEEEvNT_6ParamsE)
        /*030c*/ 	.short	0x0210
        /*030e*/ 	.short	0x0470


	//----- nvinfo : EIATTR_SW_WAR
	.align		4
.L_43:
        /*0310*/ 	.byte	0x04, 0x36
        /*0312*/ 	.short	(.L_45 - .L_44)
.L_44:
        /*0314*/ 	.word	0x00000008
.L_45:


//--------------------- .nv.callgraph             --------------------------
	.section	.nv.callgraph,"",@"SHT_CUDA_CALLGRAPH"
	.align	4
	.sectionentsize	8
	.align		4
        /*0000*/ 	.word	0x00000000
	.align		4
        /*0004*/ 	.word	0xffffffff
	.align		4
        /*0008*/ 	.word	index@(_ZN7cutlass13device_kernelINS_4gemm6kernel13GemmUniversalIN4cute5tupleIJiiiiEEENS1_10collective13CollectiveMmaINS1_34MainloopSm90TmaGmmaWarpSpecializedILi6ENS5_IJNS4_1CILi1EEENSA_ILi2EEESB_EEENS1_35KernelTmaWarpSpecializedCooperativeEEENS5_IJNSA_ILi128EEESG_NSA_ILi64EEEEEENS_6half_tENS5_IJSB_llEEESJ_SK_NS4_8TiledMMAINS4_8MMA_AtomIJNS4_4SM904GMMA26MMA_64x128x16_F32F16F16_SSILNSO_5MajorE1ELSQ_1ELNSO_7ScaleInE1ELSR_1EEEEEENS4_6LayoutINS5_IJSC_SB_SB_EEENS5_IJSB_NSA_ILi0EEESW_EEEEENS5_IJNS4_10UnderscoreESZ_SZ_EEEEENS4_23SM90_TMA_LOAD_MULTICASTENS4_14ComposedLayoutINS4_7SwizzleILi3ELi4ELi3EEENS4_18smem_ptr_flag_bitsILi16EEENSU_INS5_IJSH_NSA_ILi8EEEEEENS5_IJSB_SH_EEEEEEEvNS4_8identityENS4_13SM90_TMA_LOADES1C_vS1D_EENS_8epilogue10collective6detail29Sm90TmaWarpSpecializedAdapterINS1H_15DefaultEpilogueISJ_NS5_IJlSB_lEEES1L_NS1G_6thread17LinearCombinationISJ_Li1EffLNS1M_9ScaleType4KindE0ELNS_15FloatRoundStyleE2ESJ_EENS1_15EpilogueDefaultEEEEEvvEEEEvNT_6ParamsE)
	.align		4
        /*000c*/ 	.word	index@(__assertfail)
	.align		4
        /*0010*/ 	.word	0x00000000
	.align		4
        /*0014*/ 	.word	0xfffffffe
	.align		4
        /*0018*/ 	.word	0x00000000
	.align		4
        /*001c*/ 	.word	0xfffffffd
	.align		4
        /*0020*/ 	.word	0x00000000
	.align		4
        /*0024*/ 	.word	0xfffffffc


//--------------------- .nv.constant4             --------------------------
	.section	.nv.constant4,"a",@progbits
	.align	8
	.align		8
.nv.constant4:
        /*0000*/ 	.dword	__assertfail
	.align		8
        /*0008*/ 	.dword	__unnamed_1
	.align		8
        /*0010*/ 	.dword	_ZN40_INTERNAL_aac993af_4_k_cu_208ca7e1_374134cuda3std3__45__cpo5beginE
	.align		8
        /*0018*/ 	.dword	_ZN40_INTERNAL_aac993af_4_k_cu_208ca7e1_374134cuda3std3__45__cpo3endE
	.align		8
        /*0020*/ 	.dword	_ZN40_INTERNAL_aac993af_4_k_cu_208ca7e1_374134cuda3std3__45__cpo6cbeginE
	.align		8
        /*0028*/ 	.dword	_ZN40_INTERNAL_aac993af_4_k_cu_208ca7e1_374134cuda3std3__45__cpo4cendE
	.align		8
        /*0030*/ 	.dword	_ZN40_INTERNAL_aac993af_4_k_cu_208ca7e1_374134cuda3std3__442_GLOBAL__N__aac993af_4_k_cu_208ca7e1_374136ignoreE
	.align		8
        /*0038*/ 	.dword	_ZN40_INTERNAL_aac993af_4_k_cu_208ca7e1_374134cuda3std3__419piecewise_constructE
	.align		8
        /*0040*/ 	.dword	_ZN40_INTERNAL_aac993af_4_k_cu_208ca7e1_374134cuda3std3__48in_placeE
	.align		8
        /*0048*/ 	.dword	_ZN40_INTERNAL_aac993af_4_k_cu_208ca7e1_374134cuda3std6ranges3__45__cpo4swapE
	.align		8
        /*0050*/ 	.dword	_ZN40_INTERNAL_aac993af_4_k_cu_208ca7e1_374134cuda3std6ranges3__45__cpo9iter_moveE
	.align		8
        /*0058*/ 	.dword	_ZN40_INTERNAL_aac993af_4_k_cu_208ca7e1_374134cute7productE
	.align		8
        /*0060*/ 	.dword	_ZN40_INTERNAL_aac993af_4_k_cu_208ca7e1_374134cute1_E
	.align		8
        /*0068*/ 	.dword	$str$22
	.align		8
        /*0070*/ 	.dword	$str$23


//--------------------- .text._ZN7cutlass13device_kernelINS_4gemm6kernel13GemmUniversalIN4cute5tupleIJiiiiEEENS1_10collective13CollectiveMmaINS1_34MainloopSm90TmaGmmaWarpSpecializedILi6ENS5_IJNS4_1CILi1EEENSA_ILi2EEESB_EEENS1_35KernelTmaWarpSpecializedCooperativeEEENS5_IJNSA_ILi128EEESG_NSA_ILi64EEEEEENS_6half_tENS5_IJSB_llEEESJ_SK_NS4_8TiledMMAINS4_8MMA_AtomIJNS4_4SM904GMMA26MMA_64x128x16_F32F16F16_SSILNSO_5MajorE1ELSQ_1ELNSO_7ScaleInE1ELSR_1EEEEEENS4_6LayoutINS5_IJSC_SB_SB_EEENS5_IJSB_NSA_ILi0EEESW_EEEEENS5_IJNS4_10UnderscoreESZ_SZ_EEEEENS4_23SM90_TMA_LOAD_MULTICASTENS4_14ComposedLayoutINS4_7SwizzleILi3ELi4ELi3EEENS4_18smem_ptr_flag_bitsILi16EEENSU_INS5_IJSH_NSA_ILi8EEEEEENS5_IJSB_SH_EEEEEEEvNS4_8identityENS4_13SM90_TMA_LOADES1C_vS1D_EENS_8epilogue10collective6detail29Sm90TmaWarpSpecializedAdapterINS1H_15DefaultEpilogueISJ_NS5_IJlSB_lEEES1L_NS1G_6thread17LinearCombinationISJ_Li1EffLNS1M_9ScaleType4KindE0ELNS_15FloatRoundStyleE2ESJ_EENS1_15EpilogueDefaultEEEEEvvEEEEvNT_6ParamsE --------------------------
	.section	.text._ZN7cutlass13device_kernelINS_4gemm6kernel13GemmUniversalIN4cute5tupleIJiiiiEEENS1_10collective13CollectiveMmaINS1_34MainloopSm90TmaGmmaWarpSpecializedILi6ENS5_IJNS4_1CILi1EEENSA_ILi2EEESB_EEENS1_35KernelTmaWarpSpecializedCooperativeEEENS5_IJNSA_ILi128EEESG_NSA_ILi64EEEEEENS_6half_tENS5_IJSB_llEEESJ_SK_NS4_8TiledMMAINS4_8MMA_AtomIJNS4_4SM904GMMA26MMA_64x128x16_F32F16F16_SSILNSO_5MajorE1ELSQ_1ELNSO_7ScaleInE1ELSR_1EEEEEENS4_6LayoutINS5_IJSC_SB_SB_EEENS5_IJSB_NSA_ILi0EEESW_EEEEENS5_IJNS4_10UnderscoreESZ_SZ_EEEEENS4_23SM90_TMA_LOAD_MULTICASTENS4_14ComposedLayoutINS4_7SwizzleILi3ELi4ELi3EEENS4_18smem_ptr_flag_bitsILi16EEENSU_INS5_IJSH_NSA_ILi8EEEEEENS5_IJSB_SH_EEEEEEEvNS4_8identityENS4_13SM90_TMA_LOADES1C_vS1D_EENS_8epilogue10collective6detail29Sm90TmaWarpSpecializedAdapterINS1H_15DefaultEpilogueISJ_NS5_IJlSB_lEEES1L_NS1G_6thread17LinearCombinationISJ_Li1EffLNS1M_9ScaleType4KindE0ELNS_15FloatRoundStyleE2ESJ_EENS1_15EpilogueDefaultEEEEEvvEEEEvNT_6ParamsE,"ax",@progbits
	.align	128
.text._ZN7cutlass13device_kernelINS_4gemm6kernel13GemmUniversalIN4cute5tupleIJiiiiEEENS1_10collective13CollectiveMmaINS1_34MainloopSm90TmaGmmaWarpSpecializedILi6ENS5_IJNS4_1CILi1EEENSA_ILi2EEESB_EEENS1_35KernelTmaWarpSpecializedCooperativeEEENS5_IJNSA_ILi128EEESG_NSA_ILi64EEEEEENS_6half_tENS5_IJSB_llEEESJ_SK_NS4_8TiledMMAINS4_8MMA_AtomIJNS4_4SM904GMMA26MMA_64x128x16_F32F16F16_SSILNSO_5MajorE1ELSQ_1ELNSO_7ScaleInE1ELSR_1EEEEEENS4_6LayoutINS5_IJSC_SB_SB_EEENS5_IJSB_NSA_ILi0EEESW_EEEEENS5_IJNS4_10UnderscoreESZ_SZ_EEEEENS4_23SM90_TMA_LOAD_MULTICASTENS4_14ComposedLayoutINS4_7SwizzleILi3ELi4ELi3EEENS4_18smem_ptr_flag_bitsILi16EEENSU_INS5_IJSH_NSA_ILi8EEEEEENS5_IJSB_SH_EEEEEEEvNS4_8identityENS4_13SM90_TMA_LOADES1C_vS1D_EENS_8epilogue10collective6detail29Sm90TmaWarpSpecializedAdapterINS1H_15DefaultEpilogueISJ_NS5_IJlSB_lEEES1L_NS1G_6thread17LinearCombinationISJ_Li1EffLNS1M_9ScaleType4KindE0ELNS_15FloatRoundStyleE2ESJ_EENS1_15EpilogueDefaultEEEEEvvEEEEvNT_6ParamsE:
        .type           _ZN7cutlass13device_kernelINS_4gemm6kernel13GemmUniversalIN4cute5tupleIJiiiiEEENS1_10collective13CollectiveMmaINS1_34MainloopSm90TmaGmmaWarpSpecializedILi6ENS5_IJNS4_1CILi1EEENSA_ILi2EEESB_EEENS1_35KernelTmaWarpSpecializedCooperativeEEENS5_IJNSA_ILi128EEESG_NSA_ILi64EEEEEENS_6half_tENS5_IJSB_llEEESJ_SK_NS4_8TiledMMAINS4_8MMA_AtomIJNS4_4SM904GMMA26MMA_64x128x16_F32F16F16_SSILNSO_5MajorE1ELSQ_1ELNSO_7ScaleInE1ELSR_1EEEEEENS4_6LayoutINS5_IJSC_SB_SB_EEENS5_IJSB_NSA_ILi0EEESW_EEEEENS5_IJNS4_10UnderscoreESZ_SZ_EEEEENS4_23SM90_TMA_LOAD_MULTICASTENS4_14ComposedLayoutINS4_7SwizzleILi3ELi4ELi3EEENS4_18smem_ptr_flag_bitsILi16EEENSU_INS5_IJSH_NSA_ILi8EEEEEENS5_IJSB_SH_EEEEEEEvNS4_8identityENS4_13SM90_TMA_LOADES1C_vS1D_EENS_8epilogue10collective6detail29Sm90TmaWarpSpecializedAdapterINS1H_15DefaultEpilogueISJ_NS5_IJlSB_lEEES1L_NS1G_6thread17LinearCombinationISJ_Li1EffLNS1M_9ScaleType4KindE0ELNS_15FloatRoundStyleE2ESJ_EENS1_15EpilogueDefaultEEEEEvvEEEEvNT_6ParamsE,@function
        .size           _ZN7cutlass13device_kernelINS_4gemm6kernel13GemmUniversalIN4cute5tupleIJiiiiEEENS1_10collective13CollectiveMmaINS1_34MainloopSm90TmaGmmaWarpSpecializedILi6ENS5_IJNS4_1CILi1EEENSA_ILi2EEESB_EEENS1_35KernelTmaWarpSpecializedCooperativeEEENS5_IJNSA_ILi128EEESG_NSA_ILi64EEEEEENS_6half_tENS5_IJSB_llEEESJ_SK_NS4_8TiledMMAINS4_8MMA_AtomIJNS4_4SM904GMMA26MMA_64x128x16_F32F16F16_SSILNSO_5MajorE1ELSQ_1ELNSO_7ScaleInE1ELSR_1EEEEEENS4_6LayoutINS5_IJSC_SB_SB_EEENS5_IJSB_NSA_ILi0EEESW_EEEEENS5_IJNS4_10UnderscoreESZ_SZ_EEEEENS4_23SM90_TMA_LOAD_MULTICASTENS4_14ComposedLayoutINS4_7SwizzleILi3ELi4ELi3EEENS4_18smem_ptr_flag_bitsILi16EEENSU_INS5_IJSH_NSA_ILi8EEEEEENS5_IJSB_SH_EEEEEEEvNS4_8identityENS4_13SM90_TMA_LOADES1C_vS1D_EENS_8epilogue10collective6detail29Sm90TmaWarpSpecializedAdapterINS1H_15DefaultEpilogueISJ_NS5_IJlSB_lEEES1L_NS1G_6thread17LinearCombinationISJ_Li1EffLNS1M_9ScaleType4KindE0ELNS_15FloatRoundStyleE2ESJ_EENS1_15EpilogueDefaultEEEEEvvEEEEvNT_6ParamsE,(.L_x_201 - _ZN7cutlass13device_kernelINS_4gemm6kernel13GemmUniversalIN4cute5tupleIJiiiiEEENS1_10collective13CollectiveMmaINS1_34MainloopSm90TmaGmmaWarpSpecializedILi6ENS5_IJNS4_1CILi1EEENSA_ILi2EEESB_EEENS1_35KernelTmaWarpSpecializedCooperativeEEENS5_IJNSA_ILi128EEESG_NSA_ILi64EEEEEENS_6half_tENS5_IJSB_llEEESJ_SK_NS4_8TiledMMAINS4_8MMA_AtomIJNS4_4SM904GMMA26MMA_64x128x16_F32F16F16_SSILNSO_5MajorE1ELSQ_1ELNSO_7ScaleInE1ELSR_1EEEEEENS4_6LayoutINS5_IJSC_SB_SB_EEENS5_IJSB_NSA_ILi0EEESW_EEEEENS5_IJNS4_10UnderscoreESZ_SZ_EEEEENS4_23SM90_TMA_LOAD_MULTICASTENS4_14ComposedLayoutINS4_7SwizzleILi3ELi4ELi3EEENS4_18smem_ptr_flag_bitsILi16EEENSU_INS5_IJSH_NSA_ILi8EEEEEENS5_IJSB_SH_EEEEEEEvNS4_8identityENS4_13SM90_TMA_LOADES1C_vS1D_EENS_8epilogue10collective6detail29Sm90TmaWarpSpecializedAdapterINS1H_15DefaultEpilogueISJ_NS5_IJlSB_lEEES1L_NS1G_6thread17LinearCombinationISJ_Li1EffLNS1M_9ScaleType4KindE0ELNS_15FloatRoundStyleE2ESJ_EENS1_15EpilogueDefaultEEEEEvvEEEEvNT_6ParamsE)
        .other          _ZN7cutlass13device_kernelINS_4gemm6kernel13GemmUniversalIN4cute5tupleIJiiiiEEENS1_10collective13CollectiveMmaINS1_34MainloopSm90TmaGmmaWarpSpecializedILi6ENS5_IJNS4_1CILi1EEENSA_ILi2EEESB_EEENS1_35KernelTmaWarpSpecializedCooperativeEEENS5_IJNSA_ILi128EEESG_NSA_ILi64EEEEEENS_6half_tENS5_IJSB_llEEESJ_SK_NS4_8TiledMMAINS4_8MMA_AtomIJNS4_4SM904GMMA26MMA_64x128x16_F32F16F16_SSILNSO_5MajorE1ELSQ_1ELNSO_7ScaleInE1ELSR_1EEEEEENS4_6LayoutINS5_IJSC_SB_SB_EEENS5_IJSB_NSA_ILi0EEESW_EEEEENS5_IJNS4_10UnderscoreESZ_SZ_EEEEENS4_23SM90_TMA_LOAD_MULTICASTENS4_14ComposedLayoutINS4_7SwizzleILi3ELi4ELi3EEENS4_18smem_ptr_flag_bitsILi16EEENSU_INS5_IJSH_NSA_ILi8EEEEEENS5_IJSB_SH_EEEEEEEvNS4_8identityENS4_13SM90_TMA_LOADES1C_vS1D_EENS_8epilogue10collective6detail29Sm90TmaWarpSpecializedAdapterINS1H_15DefaultEpilogueISJ_NS5_IJlSB_lEEES1L_NS1G_6thread17LinearCombinationISJ_Li1EffLNS1M_9ScaleType4KindE0ELNS_15FloatRoundStyleE2ESJ_EENS1_15EpilogueDefaultEEEEEvvEEEEvNT_6ParamsE,@"STO_CUDA_ENTRY STV_DEFAULT"
_ZN7cutlass13device_kernelINS_4gemm6kernel13GemmUniversalIN4cute5tupleIJiiiiEEENS1_10collective13CollectiveMmaINS1_34MainloopSm90TmaGmmaWarpSpecializedILi6ENS5_IJNS4_1CILi1EEENSA_ILi2EEESB_EEENS1_35KernelTmaWarpSpecializedCooperativeEEENS5_IJNSA_ILi128EEESG_NSA_ILi64EEEEEENS_6half_tENS5_IJSB_llEEESJ_SK_NS4_8TiledMMAINS4_8MMA_AtomIJNS4_4SM904GMMA26MMA_64x128x16_F32F16F16_SSILNSO_5MajorE1ELSQ_1ELNSO_7ScaleInE1ELSR_1EEEEEENS4_6LayoutINS5_IJSC_SB_SB_EEENS5_IJSB_NSA_ILi0EEESW_EEEEENS5_IJNS4_10UnderscoreESZ_SZ_EEEEENS4_23SM90_TMA_LOAD_MULTICASTENS4_14ComposedLayoutINS4_7SwizzleILi3ELi4ELi3EEENS4_18smem_ptr_flag_bitsILi16EEENSU_INS5_IJSH_NSA_ILi8EEEEEENS5_IJSB_SH_EEEEEEEvNS4_8identityENS4_13SM90_TMA_LOADES1C_vS1D_EENS_8epilogue10collective6detail29Sm90TmaWarpSpecializedAdapterINS1H_15DefaultEpilogueISJ_NS5_IJlSB_lEEES1L_NS1G_6thread17LinearCombinationISJ_Li1EffLNS1M_9ScaleType4KindE0ELNS_15FloatRoundStyleE2ESJ_EENS1_15EpilogueDefaultEEEEEvvEEEEvNT_6ParamsE:
[----:B------:R-:W0:Y:S01]  /*0000*/  LDC R1, c[0x0][0x28] ;  /* 0x00000a00ff017b82 */ /* 0x000e220000000800 */
[----:B------:R-:W1:Y:S01]  /*0010*/  S2R R94, SR_TID.X ;  /* 0x00000000005e7919 */ /* 0x000e620000002100 */
[----:B------:R-:W-:Y:S01]  /*0020*/  ELECT P0, URZ, PT ;  /* 0x00000000003f782f */ /* 0x000fe20003800000 */
[----:B------:R-:W-:Y:S01]  /*0030*/  BSSY B0, `(.L_x_0) ;  /* 0x000000f000007945 */ /* 0x000fe20003800000 */
[--C-:B-1----:R-:W-:Y:S02]  /*0040*/  SHF.R.U32.HI R0, RZ, 0x5, R94.reuse ;  /* 0x00000005ff007819 */ /* 0x102fe4000001165e */
[----:B------:R-:W-:-:S03]  /*0050*/  SHF.R.U32.HI R14, RZ, 0x7, R94 ;  /* 0x00000007ff0e7819 */ /* 0x000fc6000001165e */
[----:B------:R-:W1:Y:S04]  /*0060*/  SHFL.IDX PT, R3, R0, RZ, 0x1f ;  /* 0x00001fff00037589 */ /* 0x000e6800000e0000 */
[----:B------:R2:W3:Y:S01]  /*0070*/  SHFL.IDX PT, R2, R14, RZ, 0x1f ;  /* 0x00001fff0e027589 */ /* 0x0004e200000e0000 */
[----:B-1----:R-:W-:-:S13]  /*0080*/  ISETP.NE.OR P0, PT, R3, RZ, !P0 ;  /* 0x000000ff0300720c */ /* 0x002fda0004705670 */
[----:B0-23--:R-:W-:Y:S05]  /*0090*/  @P0 BRA `(.L_x_1) ;  /* 0x0000000000200947 */ /* 0x00dfea0003800000 */
[----:B------:R-:W-:Y:S02]  /*00a0*/  ULDC.64 UR4, c[0x0][0x198] ;  /* 0x0000660000047ab9 */ /* 0x000fe40000000a00 */
[----:B------:R-:W-:Y:S02]  /*00b0*/  UIADD3 UR6, UP0, UR4, 0xf0, URZ ;  /* 0x000000f004067890 */ /* 0x000fe4000ff1e03f */
[----:B------:R-:W-:Y:S02]  /*00c0*/  UIADD3 UR4, UP1, UR4, 0x1f0, URZ ;  /* 0x000001f004047890 */ /* 0x000fe4000ff3e03f */
[----:B------:R-:W-:Y:S02]  /*00d0*/  UIADD3.X UR7, URZ, UR5, URZ, UP0, !UPT ;  /* 0x000000053f077290 */ /* 0x000fe400087fe43f */
[----:B------:R-:W-:-:S07]  /*00e0*/  UIADD3.X UR5, URZ, UR5, URZ, UP1, !UPT ;  /* 0x000000053f057290 */ /* 0x000fce0008ffe43f */
[----:B------:R0:W-:Y:S02]  /*00f0*/  UTMACCTL.PF [UR6] ;  /* 0x00000000060079b9 */ /* 0x0001e40008040000 */
[----:B------:R0:W-:Y:S02]  /*0100*/  UTMACCTL.PF [UR4] ;  /* 0x00000000040079b9 */ /* 0x0001e40008040000 */
[----:B0-----:R-:W-:Y:S01]  /*0110*/  NOP ;  /* 0x0000000000007918 */ /* 0x001fe20000000000 */
.L_x_1:
[----:B------:R-:W-:Y:S05]  /*0120*/  BSYNC B0 ;  /* 0x0000000000007941 */ /* 0x000fea0003800000 */
.L_x_0:
[----:B------:R-:W0:Y:S02]  /*0130*/  SHFL.IDX PT, R5, R0, RZ, 0x1f ;  /* 0x00001fff00057589 */ /* 0x000e2400000e0000 */
[----:B0-----:R-:W-:-:S13]  /*0140*/  ISETP.NE.AND P0, PT, R5, RZ, PT ;  /* 0x000000ff0500720c */ /* 0x001fda0003f05270 */
[----:B------:R-:W-:Y:S05]  /*0150*/  @P0 BRA `(.L_x_2) ;  /* 0x0000000000680947 */ /* 0x000fea0003800000 */
[----:B------:R-:W0:Y:S01]  /*0160*/  S2UR UR8, SR_CgaCtaId ;  /* 0x00000000000879c3 */ /* 0x000e220000008800 */
[----:B------:R-:W-:Y:S01]  /*0170*/  UMOV UR4, 0x400 ;  /* 0x0000040000047882 */ /* 0x000fe20000000000 */
[----:B------:R-:W-:Y:S01]  /*0180*/  UMOV UR5, 0x1 ;  /* 0x0000000100057882 */ /* 0x000fe20000000000 */
[----:B------:R-:W-:Y:S01]  /*0190*/  UMOV UR6, 0x4 ;  /* 0x0000000400067882 */ /* 0x000fe20000000000 */
[----:B------:R-:W-:Y:S01]  /*01a0*/  ELECT P0, URZ, PT ;  /* 0x00000000003f782f */ /* 0x000fe20003800000 */
[----:B------:R-:W-:-:S04]  /*01b0*/  UIADD3 UR6, -UR6, 0x100000, URZ ;  /* 0x0010000006067890 */ /* 0x000fc8000fffe13f */
[----:B------:R-:W-:Y:S02]  /*01c0*/  USHF.L.U32 UR7, UR6, 0xb, URZ ;  /* 0x0000000b06077899 */ /* 0x000fe4000800063f */
[----:B------:R-:W-:Y:S02]  /*01d0*/  USHF.L.U32 UR6, UR6, 0x1, URZ ;  /* 0x0000000106067899 */ /* 0x000fe4000800063f */
[----:B0-----:R-:W-:Y:S02]  /*01e0*/  ULEA UR8, UR8, UR4, 0x18 ;  /* 0x0000000408087291 */ /* 0x001fe4000f8ec03f */
[----:B------:R-:W-:-:S04]  /*01f0*/  UIADD3 UR4, -UR5, 0x100000, URZ ;  /* 0x0010000005047890 */ /* 0x000fc8000fffe13f */
[----:B------:R-:W-:Y:S02]  /*0200*/  USHF.L.U32 UR5, UR4, 0xb, URZ ;  /* 0x0000000b04057899 */ /* 0x000fe4000800063f */
[----:B------:R-:W-:Y:S01]  /*0210*/  USHF.L.U32 UR4, UR4, 0x1, URZ ;  /* 0x0000000104047899 */ /* 0x000fe2000800063f */
[----:B------:R-:W0:Y:S11]  /*0220*/  FENCE.VIEW.ASYNC.S ;  /* 0x00000000000073c6 */ /* 0x000e360000000000 */
[----:B0-----:R0:W1:Y:S01]  /*0230*/  SYNCS.EXCH.64 URZ, [UR8], UR4 ;  /* 0x00000004083f75b2 */ /* 0x0010620008000100 */
[----:B------:R0:W2:Y:S01]  /*0240*/  SYNCS.EXCH.64 URZ, [UR8+0x30], UR6 ;  /* 0x00003006083f75b2 */ /* 0x0000a20008000100 */
[----:B------:R0:W3:Y:S01]  /*0250*/  SYNCS.EXCH.64 URZ, [UR8+0x8], UR4 ;  /* 0x00000804083f75b2 */ /* 0x0000e20008000100 */
[----:B------:R0:W4:Y:S01]  /*0260*/  SYNCS.EXCH.64 URZ, [UR8+0x38], UR6 ;  /* 0x00003806083f75b2 */ /* 0x0001220008000100 */
[----:B------:R0:W0:Y:S01]  /*0270*/  SYNCS.EXCH.64 URZ, [UR8+0x10], UR4 ;  /* 0x00001004083f75b2 */ /* 0x0000220008000100 */
[----:B------:R0:W0:Y:S01]  /*0280*/  SYNCS.EXCH.64 URZ, [UR8+0x40], UR6 ;  /* 0x00004006083f75b2 */ /* 0x0000220008000100 */
[----:B------:R0:W0:Y:S01]  /*0290*/  SYNCS.EXCH.64 URZ, [UR8+0x18], UR4 ;  /* 0x00001804083f75b2 */ /* 0x0000220008000100 */
[----:B------:R0:W0:Y:S01]  /*02a0*/  SYNCS.EXCH.64 URZ, [UR8+0x48], UR6 ;  /* 0x00004806083f75b2 */ /* 0x0000220008000100 */
[----:B------:R0:W0:Y:S01]  /*02b0*/  SYNCS.EXCH.64 URZ, [UR8+0x20], UR4 ;  /* 0x00002004083f75b2 */ /* 0x0000220008000100 */
[----:B------:R0:W0:Y:S01]  /*02c0*/  SYNCS.EXCH.64 URZ, [UR8+0x50], UR6 ;  /* 0x00005006083f75b2 */ /* 0x0000220008000100 */
[----:B------:R0:W0:Y:S01]  /*02d0*/  SYNCS.EXCH.64 URZ, [UR8+0x28], UR4 ;  /* 0x00002804083f75b2 */ /* 0x0000220008000100 */
[----:B------:R0:W0:Y:S01]  /*02e0*/  SYNCS.EXCH.64 URZ, [UR8+0x58], UR6 ;  /* 0x00005806083f75b2 */ /* 0x0000220008000100 */
[----:B------:R-:W-:Y:S01]  /*02f0*/  NOP ;  /* 0x0000000000007918 */ /* 0x000fe20000000000 */
.L_x_2:
[----:B------:R-:W5:Y:S01]  /*0300*/  SHFL.IDX PT, R0, R0, RZ, 0x1f ;  /* 0x00001fff00007589 */ /* 0x000f6200000e0000 */
[----:B------:R-:W-:Y:S01]  /*0310*/  SHF.R.S32.HI R7, RZ, 0x1f, R94 ;  /* 0x0000001fff077819 */ /* 0x000fe2000001145e */
[----:B0-----:R-:W0:Y:S01]  /*0320*/  S2UR UR8, SR_CTAID.X ;  /* 0x00000000000879c3 */ /* 0x001e220000002500 */
[----:B------:R-:W-:Y:S01]  /*0330*/  ELECT P0, URZ, PT ;  /* 0x00000000003f782f */ /* 0x000fe20003800000 */
[----:B------:R-:W1:Y:S01]  /*0340*/  S2R R4, SR_CTAID.Y ;  /* 0x0000000000047919 */ /* 0x000e620000002600 */
[----:B------:R-:W-:Y:S01]  /*0350*/  LEA.HI R7, R7, R94, RZ, 0x7 ;  /* 0x0000005e07077211 */ /* 0x000fe200078f38ff */
[----:B------:R-:W-:Y:S01]  /*0360*/  ULDC UR4, c[0x0][0x154] ;  /* 0x0000550000047ab9 */ /* 0x000fe20000000800 */
[----:B------:R-:W-:Y:S01]  /*0370*/  SHF.R.S32.HI R8, RZ, 0x1f, R5 ;  /* 0x0000001fff087819 */ /* 0x000fe20000011405 */
[----:B------:R-:W-:Y:S01]  /*0380*/  NOP ;  /* 0x0000000000007918 */ /* 0x000fe20000000000 */
[----:B------:R-:W-:Y:S01]  /*0390*/  LOP3.LUT R7, R7, 0xffffff80, RZ, 0xc0, !PT ;  /* 0xffffff8007077812 */ /* 0x000fe200078ec0ff */
[----:B------:R-:W2:Y:S01]  /*03a0*/  LDC R13, c[0x0][0x140] ;  /* 0x00005000ff0d7b82 */ /* 0x000ea20000000800 */
[----:B------:R-:W-:Y:S01]  /*03b0*/  LEA.HI R8, R8, R5, RZ, 0x2 ;  /* 0x0000000508087211 */ /* 0x000fe200078f10ff */
[----:B------:R-:W-:-:S02]  /*03c0*/  NOP ;  /* 0x0000000000007918 */ /* 0x000fc40000000000 */
[----:B------:R-:W-:Y:S01]  /*03d0*/  IMAD.IADD R6, R94, 0x1, -R7 ;  /* 0x000000015e067824 */ /* 0x000fe200078e0a07 */
[----:B------:R-:W-:-:S03]  /*03e0*/  LOP3.LUT R10, R8, 0x3ffffffc, RZ, 0xc0, !PT ;  /* 0x3ffffffc080a7812 */ /* 0x000fc600078ec0ff */
[----:B------:R-:W3:Y:S01]  /*03f0*/  LDC R11, c[0x0][0x144] ;  /* 0x00005100ff0b7b82 */ /* 0x000ee20000000800 */
[----:B------:R-:W-:Y:S02]  /*0400*/  SHF.R.S32.HI R7, RZ, 0x1f, R6 ;  /* 0x0000001fff077819 */ /* 0x000fe40000011406 */
[----:B------:R-:W-:Y:S02]  /*0410*/  LOP3.LUT P2, RZ, R6, 0x7, RZ, 0xc0, !PT ;  /* 0x0000000706ff7812 */ /* 0x000fe4000784c0ff */
[----:B------:R-:W-:Y:S02]  /*0420*/  LEA.HI R7, R7, R6, RZ, 0x3 ;  /* 0x0000000607077211 */ /* 0x000fe400078f18ff */
[----:B-----5:R-:W-:Y:S02]  /*0430*/  ISETP.NE.OR P0, PT, R0, RZ, !P0 ;  /* 0x000000ff0000720c */ /* 0x020fe40004705670 */
[--C-:B------:R-:W-:Y:S02]  /*0440*/  SHF.R.S32.HI R0, RZ, 0x3, R7.reuse ;  /* 0x00000003ff007819 */ /* 0x100fe40000011407 */
[----:B------:R-:W-:-:S04]  /*0450*/  SHF.R.S32.HI R7, RZ, 0x1f, R7 ;  /* 0x0000001fff077819 */ /* 0x000fc80000011407 */
[----:B------:R-:W-:Y:S02]  /*0460*/  LEA.HI R7, R7, R0, RZ, 0x2 ;  /* 0x0000000007077211 */ /* 0x000fe400078f10ff */
[----:B--2---:R-:W-:Y:S02]  /*0470*/  ISETP.EQ.U32.AND P3, PT, R13, 0x1, PT ;  /* 0x000000010d00780c */ /* 0x004fe40003f62070 */
[----:B-1----:R-:W-:Y:S01]  /*0480*/  I2FP.F32.U32 R9, R4 ;  /* 0x0000000400097245 */ /* 0x002fe20000201000 */
[----:B------:R-:W-:Y:S01]  /*0490*/  VOTEU.ALL UP0, P0 ;  /* 0x00000000003f7886 */ /* 0x000fe20000000000 */
[----:B------:R-:W-:Y:S01]  /*04a0*/  LOP3.LUT R7, R7, 0xfffffffc, RZ, 0xc0, !PT ;  /* 0xfffffffc07077812 */ /* 0x000fe200078ec0ff */
[----:B------:R-:W-:Y:S02]  /*04b0*/  VOTEU.ALL UP1, P0 ;  /* 0x00000000003f7886 */ /* 0x000fe40000020000 */
[----:B------:R-:W-:Y:S01]  /*04c0*/  FMUL R12, R9, UR4 ;  /* 0x00000004090c7c20 */ /* 0x000fe20008400000 */
[----:B------:R-:W-:Y:S01]  /*04d0*/  IMAD.IADD R9, R5, 0x1, -R10 ;  /* 0x0000000105097824 */ /* 0x000fe200078e0a0a */
[----:B0-----:R-:W-:Y:S01]  /*04e0*/  I2FP.F32.U32 R10, UR8 ;  /* 0x00000008000a7c45 */ /* 0x001fe20008201000 */
[----:B------:R-:W-:Y:S01]  /*04f0*/  IMAD.IADD R8, R0, 0x1, -R7 ;  /* 0x0000000100087824 */ /* 0x000fe200078e0a07 */
[----:B------:R-:W0:Y:S01]  /*0500*/  @!UP0 S2UR UR7, SR_CgaCtaId ;  /* 0x00000000000789c3 */ /* 0x000e220000008800 */
[----:B------:R-:W-:Y:S01]  /*0510*/  ULDC UR4, c[0x0][0x150] ;  /* 0x0000540000047ab9 */ /* 0x000fe20000000800 */
[----:B------:R-:W1:Y:S01]  /*0520*/  F2I.U32.TRUNC.NTZ R12, R12 ;  /* 0x0000000c000c7305 */ /* 0x000e62000020f000 */
[----:B------:R-:W-:Y:S01]  /*0530*/  FMUL R10, R10, UR4 ;  /* 0x000000040a0a7c20 */ /* 0x000fe20008400000 */
[----:B------:R-:W-:Y:S01]  /*0540*/  SHF.R.S32.HI R0, RZ, 0x1f, R3 ;  /* 0x0000001fff007819 */ /* 0x000fe20000011403 */
[----:B------:R-:W-:Y:S01]  /*0550*/  IMAD R8, R9, 0x4, R8 ;  /* 0x0000000409087824 */ /* 0x000fe200078e0208 */
[----:B------:R-:W-:Y:S01]  /*0560*/  UMOV UR4, 0x20 ;  /* 0x0000002000047882 */ /* 0x000fe20000000000 */
[----:B------:R-:W-:Y:S01]  /*0570*/  @!UP0 UMOV UR6, 0x400 ;  /* 0x0000040000068882 */ /* 0x000fe20000000000 */
[----:B------:R-:W2:Y:S01]  /*0580*/  LDC R7, c[0x0][0x148] ;  /* 0x00005200ff077b82 */ /* 0x000ea20000000800 */
[----:B------:R-:W-:Y:S01]  /*0590*/  LEA.HI R0, R0, R3, RZ, 0x2 ;  /* 0x0000000300007211 */ /* 0x000fe200078f10ff */
[----:B------:R-:W5:Y:S01]  /*05a0*/  F2I.U32.TRUNC.NTZ R10, R10 ;  /* 0x0000000a000a7305 */ /* 0x000f62000020f000 */
[----:B------:R-:W-:Y:S01]  /*05b0*/  IMAD.SHL.U32 R19, R8, 0x4, RZ ;  /* 0x0000000408137824 */ /* 0x000fe200078e00ff */
[----:B------:R-:W-:-:S04]  /*05c0*/  @!UP0 UIADD3 UR4, -UR4, 0x100000, URZ ;  /* 0x0010000004048890 */ /* 0x000fc8000fffe13f */
[----:B------:R-:W-:Y:S02]  /*05d0*/  @!UP0 USHF.L.U32 UR5, UR4, 0xb, URZ ;  /* 0x0000000b04058899 */ /* 0x000fe4000800063f */
[----:B------:R-:W-:Y:S01]  /*05e0*/  @!UP0 USHF.L.U32 UR4, UR4, 0x1, URZ ;  /* 0x0000000104048899 */ /* 0x000fe2000800063f */
[----:B------:R-:W-:Y:S02]  /*05f0*/  LOP3.LUT R0, R0, 0xfffffffc, RZ, 0xc0, !PT ;  /* 0xfffffffc00007812 */ /* 0x000fe400078ec0ff */
[----:B------:R-:W-:Y:S01]  /*0600*/  LOP3.LUT R19, R8, 0xc, R19, 0x78, !PT ;  /* 0x0000000c08137812 */ /* 0x000fe200078e7813 */
[----:B-1----:R-:W-:Y:S02]  /*0610*/  IMAD.MOV R21, RZ, RZ, -R12 ;  /* 0x000000ffff157224 */ /* 0x002fe400078e0a0c */
[----:B------:R-:W-:Y:S01]  /*0620*/  IMAD.IADD R3, R3, 0x1, -R0 ;  /* 0x0000000103037824 */ /* 0x000fe200078e0a00 */
[----:B0-----:R-:W-:Y:S01]  /*0630*/  @!UP0 ULEA UR6, UR7, UR6, 0x18 ;  /* 0x0000000607068291 */ /* 0x001fe2000f8ec03f */
[----:B-----5:R-:W-:-:S03]  /*0640*/  IMAD.MOV R10, RZ, RZ, -R10 ;  /* 0x000000ffff0a7224 */ /* 0x020fc600078e0a0a */
[----:B------:R-:W-:Y:S01]  /*0650*/  ISETP.NE.AND P1, PT, R3, 0x3, PT ;  /* 0x000000030300780c */ /* 0x000fe20003f25270 */
[----:B------:R-:W-:Y:S01]  /*0660*/  VOTEU.ALL UP0, P0 ;  /* 0x00000000003f7886 */ /* 0x000fe20000000000 */
[----:B------:R-:W-:Y:S01]  /*0670*/  ISETP.LT.U32.AND P0, PT, R19, 0x2, !P2 ;  /* 0x000000021300780c */ /* 0x000fe20005701070 */
[----:B---3--:R-:W-:Y:S01]  /*0680*/  IMAD R6, R11, R10, UR8 ;  /* 0x000000080b067e24 */ /* 0x008fe2000f8e020a */
[----:B------:R-:W-:Y:S01]  /*0690*/  ISETP.EQ.OR P1, PT, R3, RZ, !P1 ;  /* 0x000000ff0300720c */ /* 0x000fe20004f22670 */
[C---:B------:R-:W-:Y:S01]  /*06a0*/  VIADD R10, R2.reuse, 0xffffffff ;  /* 0xffffffff020a7836 */ /* 0x040fe20000000000 */
[C---:B------:R-:W-:Y:S01]  /*06b0*/  ISETP.NE.AND P2, PT, R2.reuse, RZ, PT ;  /* 0x000000ff0200720c */ /* 0x040fe20003f45270 */
[----:B--2---:R-:W-:Y:S01]  /*06c0*/  IMAD R0, R7, R21, R4 ;  /* 0x0000001507007224 */ /* 0x004fe200078e0204 */
[----:B------:R-:W-:Y:S01]  /*06d0*/  ISETP.EQ.AND P1, PT, R2, RZ, P1 ;  /* 0x000000ff0200720c */ /* 0x000fe20000f22270 */
[----:B------:R-:W0:Y:S02]  /*06e0*/  FENCE.VIEW.ASYNC.S ;  /* 0x00000000000073c6 */ /* 0x000e240000000000 */
[----:B0-----:R0:W1:Y:S01]  /*06f0*/  @!UP0 SYNCS.EXCH.64 URZ, [UR6+0x70], UR4 ;  /* 0x00007004063f85b2 */ /* 0x0010620008000100 */
[----:B------:R-:W-:-:S02]  /*0700*/  ISETP.GE.U32.AND P5, PT, R10, 0x2, PT ;  /* 0x000000020a00780c */ /* 0x000fc40003fa6070 */
[----:B------:R-:W-:Y:S02]  /*0710*/  ISETP.NE.AND P4, PT, R0, R19, PT ;  /* 0x000000130000720c */ /* 0x000fe40003f85270 */
[----:B------:R-:W-:Y:S02]  /*0720*/  SEL R18, RZ, 0x1, !P1 ;  /* 0x00000001ff127807 */ /* 0x000fe40004800000 */
[----:B------:R-:W-:Y:S02]  /*0730*/  ISETP.EQ.OR P4, PT, R6, RZ, !P4 ;  /* 0x000000ff0600720c */ /* 0x000fe40006782670 */
[----:B------:R-:W-:Y:S02]  /*0740*/  LOP3.LUT R0, R94, 0x7f, RZ, 0xc0, !PT ;  /* 0x0000007f5e007812 */ /* 0x000fe400078ec0ff */
[----:B------:R-:W-:Y:S02]  /*0750*/  PLOP3.LUT P0, PT, P0, P4, PT, 0x80, 0x0 ;  /* 0x000000000000781c */ /* 0x000fe40000709070 */
[----:B------:R-:W-:-:S02]  /*0760*/  SEL R18, R18, 0x2, P5 ;  /* 0x0000000212127807 */ /* 0x000fc40002800000 */
[----:B------:R-:W-:Y:S01]  /*0770*/  P2R R102, PR, RZ, 0x1 ;  /* 0x00000001ff667803 */ /* 0x000fe20000000000 */
[----:B------:R0:W2:Y:S01]  /*0780*/  @!UP1 SYNCS.EXCH.64 URZ, [UR6+0x78], UR4 ;  /* 0x00007804063f95b2 */ /* 0x0000a20008000100 */
[----:B------:R-:W-:Y:S01]  /*0790*/  NOP ;  /* 0x0000000000007918 */ /* 0x000fe20000000000 */
[----:B------:R-:W-:Y:S06]  /*07a0*/  @!P3 BRA `(.L_x_3) ;  /* 0x000000000008b947 */ /* 0x000fec0003800000 */
[----:B-12-4-:R-:W-:Y:S01]  /*07b0*/  UCGABAR_ARV ;  /* 0x00000000000079c7 */ /* 0x016fe20008000000 */
[----:B------:R-:W-:Y:S05]  /*07c0*/  BRA `(.L_x_4) ;  /* 0x0000000000047947 */ /* 0x000fea0003800000 */
.L_x_3:
[----:B-12-4-:R-:W-:Y:S01]  /*07d0*/  NOP ;  /* 0x0000000000007918 */ /* 0x016fe20000000000 */
.L_x_4:
[----:B------:R-:W1:Y:S01]  /*07e0*/  LDC R2, c[0x0][0x65c] ;  /* 0x00019700ff027b82 */ /* 0x000e620000000800 */
[----:B------:R-:W-:Y:S02]  /*07f0*/  IMAD.U32 R8, RZ, RZ, UR8 ;  /* 0x00000008ff087e24 */ /* 0x000fe4000f8e00ff */
[----:B------:R-:W-:Y:S01]  /*0800*/  IMAD.MOV.U32 R9, RZ, RZ, RZ ;  /* 0x000000ffff097224 */ /* 0x000fe200078e00ff */
[----:B-1----:R-:W-:-:S04]  /*0810*/  ISETP.NE.AND P1, PT, R2, 0x1, PT ;  /* 0x000000010200780c */ /* 0x002fc80003f25270 */
[----:B------:R-:W-:-:S09]  /*0820*/  P2R R5, PR, RZ, 0x2 ;  /* 0x00000002ff057803 */ /* 0x000fd20000000000 */
[----:B------:R-:W1:Y:S01]  /*0830*/  @P1 LDC R17, c[0x0][0x10] ;  /* 0x00000400ff111b82 */ /* 0x000e620000000800 */
[----:B------:R-:W-:Y:S02]  /*0840*/  @P1 IMAD.MOV.U32 R5, RZ, RZ, RZ ;  /* 0x000000ffff051224 */ /* 0x000fe400078e00ff */
[----:B------:R-:W-:-:S05]  /*0850*/  @P1 IMAD.MOV.U32 R13, RZ, RZ, RZ ;  /* 0x000000ffff0d1224 */ /* 0x000fca00078e00ff */
[----:B------:R-:W2:Y:S01]  /*0860*/  @!P1 LDC R11, c[0x0][0xc] ;  /* 0x00000300ff0b9b82 */ /* 0x000ea20000000800 */
[----:B0-----:R-:W-:Y:S01]  /*0870*/  ULDC UR4, c[0x0][0xc] ;  /* 0x0000030000047ab9 */ /* 0x001fe20000000800 */
[----:B------:R-:W-:Y:S01]  /*0880*/  ULDC UR5, c[0x0][0x10] ;  /* 0x0000040000057ab9 */ /* 0x000fe20000000800 */
[----:B------:R-:W-:Y:S01]  /*0890*/  ULDC UR6, c[0x0][0x14] ;  /* 0x0000050000067ab9 */ /* 0x000fe20000000800 */
[----:B------:R-:W-:-:S04]  /*08a0*/  UIMAD.WIDE.U32 UR4, UR4, UR5, URZ ;  /* 0x00000005040472a5 */ /* 0x000fc8000f8e003f */
[----:B------:R-:W-:Y:S02]  /*08b0*/  UIMAD.WIDE.U32 UR38, UR4, UR6, URZ ;  /* 0x00000006042672a5 */ /* 0x000fe4000f8e003f */
[----:B------:R-:W-:-:S04]  /*08c0*/  UIMAD UR41, UR5, UR6, URZ ;  /* 0x00000006052972a4 */ /* 0x000fc8000f8e023f */
[----:B------:R-:W-:Y:S01]  /*08d0*/  UIADD3 UR41, UR39, UR41, URZ ;  /* 0x0000002927297290 */ /* 0x000fe2000fffe03f */
[----:B-1----:R-:W-:-:S04]  /*08e0*/  @P1 IMAD.WIDE.U32 R16, R17, UR8, R4 ;  /* 0x0000000811101c25 */ /* 0x002fc8000f8e0004 */
[----:B------:R-:W-:Y:S02]  /*08f0*/  @P1 IMAD.IADD R17, R17, 0x1, R13 ;  /* 0x0000000111111824 */ /* 0x000fe400078e020d */
[----:B--2---:R-:W-:-:S04]  /*0900*/  @!P1 IMAD.WIDE.U32 R8, R4, R11, R8 ;  /* 0x0000000b04089225 */ /* 0x004fc800078e0008 */
[----:B------:R-:W-:Y:S02]  /*0910*/  @!P1 IMAD.MOV.U32 R16, RZ, RZ, R8 ;  /* 0x000000ffff109224 */ /* 0x000fe400078e0008 */
[----:B------:R-:W-:Y:S01]  /*0920*/  @!P1 IMAD.MOV.U32 R17, RZ, RZ, R9 ;  /* 0x000000ffff119224 */ /* 0x000fe200078e0009 */
[----:B------:R-:W-:Y:S06]  /*0930*/  @!P3 BRA `(.L_x_5) ;  /* 0x00000000000cb947 */ /* 0x000fec0003800000 */
[----:B------:R-:W-:Y:S01]  /*0940*/  UCGABAR_WAIT ;  /* 0x0000000000007dc7 */ /* 0x000fe20008000000 */
[----:B------:R-:W-:Y:S01]  /*0950*/  CCTL.IVALL ;  /* 0x00000000ff00798f */ /* 0x000fe20002000000 */
[----:B------:R-:W-:Y:S05]  /*0960*/  BRA `(.L_x_6) ;  /* 0x0000000000047947 */ /* 0x000fea0003800000 */
.L_x_5:
[----:B------:R-:W-:Y:S06]  /*0970*/  BAR.SYNC.DEFER_BLOCKING 0x0 ;  /* 0x0000000000007b1d */ /* 0x000fec0000010000 */
.L_x_6:
[----:B------:R-:W-:Y:S05]  /*0980*/  @!P2 BRA `(.L_x_7) ;  /* 0x0000005c008ca947 */ /* 0x000fea0003800000 */
[----:B------:R-:W-:-:S13]  /*0990*/  ISETP.GT.U32.AND P0, PT, R10, 0x1, PT ;  /* 0x000000010a00780c */ /* 0x000fda0003f04070 */
[----:B------:R-:W-:Y:S05]  /*09a0*/  @P0 EXIT ;  /* 0x000000000000094d */ /* 0x000fea0003800000 */
[----:B------:R-:W-:Y:S01]  /*09b0*/  ULDC.64 UR4, c[0x0][0x650] ;  /* 0x0001940000047ab9 */ /* 0x000fe20000000a00 */
[----:B------:R-:W-:Y:S01]  /*09c0*/  PRMT R3, RZ, 0x7610, R3 ;  /* 0x00007610ff037816 */ /* 0x000fe20000000003 */
[----:B------:R-:W-:Y:S01]  /*09d0*/  IMAD.MOV.U32 R101, RZ, RZ, -0x1 ;  /* 0xffffffffff657424 */ /* 0x000fe200078e00ff */
[----:B------:R-:W-:Y:S01]  /*09e0*/  ISETP.GE.U32.AND P0, PT, R16, UR4, PT ;  /* 0x0000000410007c0c */ /* 0x000fe2000bf06070 */
[----:B------:R-:W-:Y:S02]  /*09f0*/  IMAD.MOV.U32 R100, RZ, RZ, -0x1 ;  /* 0xffffffffff647424 */ /* 0x000fe400078e00ff */
[----:B------:R-:W-:Y:S01]  /*0a00*/  IMAD.MOV.U32 R99, RZ, RZ, -0x1 ;  /* 0xffffffffff637424 */ /* 0x000fe200078e00ff */
[----:B------:R-:W-:-:S13]  /*0a10*/  ISETP.GE.U32.AND.EX P0, PT, R17, UR5, PT, P0 ;  /* 0x0000000511007c0c */ /* 0x000fda000bf06100 */
[----:B------:R-:W-:Y:S05]  /*0a20*/  @P0 BRA `(.L_x_8) ;  /* 0x0000000400280947 */ /* 0x000fea0003800000 */
[----:B------:R-:W0:Y:S01]  /*0a30*/  LDC.64 R22, c[0x0][0x628] ;  /* 0x00018a00ff167b82 */ /* 0x000e220000000a00 */
[----:B------:R-:W-:Y:S02]  /*0a40*/  IMAD.MOV.U32 R8, RZ, RZ, R16 ;  /* 0x000000ffff087224 */ /* 0x000fe400078e0010 */
[----:B------:R-:W-:-:S05]  /*0a50*/  IMAD.MOV.U32 R9, RZ, RZ, R17 ;  /* 0x000000ffff097224 */ /* 0x000fca00078e0011 */
[----:B------:R-:W1:Y:S08]  /*0a60*/  LDC R20, c[0x0][0x630] ;  /* 0x00018c00ff147b82 */ /* 0x000e700000000800 */
[----:B------:R-:W2:Y:S01]  /*0a70*/  LDC.64 R24, c[0x0][0x620] ;  /* 0x00018800ff187b82 */ /* 0x000ea20000000a00 */
[----:B0-----:R-:W-:-:S04]  /*0a80*/  ISETP.NE.U32.AND P0, PT, R22, RZ, PT ;  /* 0x000000ff1600720c */ /* 0x001fc80003f05070 */
[----:B------:R-:W-:-:S13]  /*0a90*/  ISETP.NE.AND.EX P0, PT, R23, RZ, PT, P0 ;  /* 0x000000ff1700720c */ /* 0x000fda0003f05300 */
[----:B-12---:R-:W-:Y:S05]  /*0aa0*/  @!P0 BRA `(.L_x_9) ;  /* 0x0000000000288947 */ /* 0x006fea0003800000 */
[----:B------:R-:W0:Y:S02]  /*0ab0*/  LDC R3, c[0x0][0x634] ;  /* 0x00018d00ff037b82 */ /* 0x000e240000000800 */
[----:B0-----:R-:W-:-:S05]  /*0ac0*/  IADD3 R3, P0, R16, R3, RZ ;  /* 0x0000000310037210 */ /* 0x001fca0007f1e0ff */
[----:B------:R-:W-:-:S04]  /*0ad0*/  IMAD.X R15, RZ, RZ, R17, P0 ;  /* 0x000000ffff0f7224 */ /* 0x000fc800000e0611 */
[----:B------:R-:W-:-:S04]  /*0ae0*/  IMAD.WIDE.U32 R8, R15, R22, RZ ;  /* 0x000000160f087225 */ /* 0x000fc800078e00ff */
[----:B------:R-:W-:-:S04]  /*0af0*/  IMAD.WIDE.U32 R10, P0, R3, R23, R8 ;  /* 0x00000017030a7225 */ /* 0x000fc80007800008 */
[----:B------:R-:W-:-:S04]  /*0b00*/  IMAD.WIDE.U32 R8, R3, R22, RZ ;  /* 0x0000001603087225 */ /* 0x000fc800078e00ff */
[----:B------:R-:W-:Y:S01]  /*0b10*/  IMAD.X R13, RZ, RZ, RZ, P0 ;  /* 0x000000ffff0d7224 */ /* 0x000fe200000e06ff */
[----:B------:R-:W-:Y:S01]  /*0b20*/  IADD3 RZ, P0, R9, R10, RZ ;  /* 0x0000000a09ff7210 */ /* 0x000fe20007f1e0ff */
[----:B------:R-:W-:-:S04]  /*0b30*/  IMAD.MOV.U32 R12, RZ, RZ, R11 ;  /* 0x000000ffff0c7224 */ /* 0x000fc800078e000b */
[----:B------:R-:W-:-:S08]  /*0b40*/  IMAD.WIDE.U32.X R8, R15, R23, R12, P0 ;  /* 0x000000170f087225 */ /* 0x000fd000000e040c */
.L_x_9:
[----:B------:R-:W0:Y:S01]  /*0b50*/  LDC.64 R28, c[0x0][0x640] ;  /* 0x00019000ff1c7b82 */ /* 0x000e220000000a00 */
[-CC-:B------:R-:W-:Y:S01]  /*0b60*/  SHF.R.U64 R99, R8, R20.reuse, R9.reuse ;  /* 0x0000001408637219 */ /* 0x180fe20000001209 */
[----:B------:R-:W-:Y:S01]  /*0b70*/  IMAD R27, R7, R21, R4 ;  /* 0x00000015071b7224 */ /* 0x000fe200078e0204 */
[----:B------:R-:W-:Y:S01]  /*0b80*/  SHF.R.U32.HI R3, RZ, R20, R9 ;  /* 0x00000014ff037219 */ /* 0x000fe20000011609 */
[----:B------:R-:W-:Y:S01]  /*0b90*/  IMAD.MOV.U32 R21, RZ, RZ, 0x1 ;  /* 0x00000001ff157424 */ /* 0x000fe200078e00ff */
[----:B------:R-:W-:-:S03]  /*0ba0*/  IADD3 R5, P0, RZ, -R99, RZ ;  /* 0x80000063ff057210 */ /* 0x000fc60007f1e0ff */
[----:B------:R-:W1:Y:S02]  /*0bb0*/  LDC R22, c[0x0][0x618] ;  /* 0x00018600ff167b82 */ /* 0x000e640000000800 */
[----:B------:R-:W-:Y:S02]  /*0bc0*/  IMAD.X R3, RZ, RZ, ~R3, P0 ;  /* 0x000000ffff037224 */ /* 0x000fe400000e0e03 */
[----:B------:R-:W-:-:S04]  /*0bd0*/  IMAD.WIDE.U32 R8, R5, R24, R16 ;  /* 0x0000001805087225 */ /* 0x000fc800078e0010 */
[----:B------:R-:W2:Y:S01]  /*0be0*/  LDC R20, c[0x0][0x608] ;  /* 0x00018200ff147b82 */ /* 0x000ea20000000800 */
[----:B------:R-:W-:Y:S02]  /*0bf0*/  IMAD R10, R3, R24, RZ ;  /* 0x00000018030a7224 */ /* 0x000fe400078e02ff */
[----:B------:R-:W-:Y:S02]  /*0c00*/  IMAD.MOV.U32 R3, RZ, RZ, -0x1 ;  /* 0xffffffffff037424 */ /* 0x000fe400078e00ff */
[----:B------:R-:W-:-:S03]  /*0c10*/  IMAD R5, R5, R25, R10 ;  /* 0x0000001905057224 */ /* 0x000fc600078e020a */
[----:B------:R-:W3:Y:S01]  /*0c20*/  LDC R26, c[0x0][0x658] ;  /* 0x00019600ff1a7b82 */ /* 0x000ee20000000800 */
[----:B------:R-:W-:Y:S01]  /*0c30*/  IMAD.IADD R5, R9, 0x1, R5 ;  /* 0x0000000109057824 */ /* 0x000fe200078e0205 */
[----:B0-----:R-:W-:-:S04]  /*0c40*/  ISETP.NE.U32.AND P0, PT, R28, RZ, PT ;  /* 0x000000ff1c00720c */ /* 0x001fc80003f05070 */
[----:B------:R-:W-:Y:S02]  /*0c50*/  ISETP.NE.AND.EX P0, PT, R29, RZ, PT, P0 ;  /* 0x000000ff1d00720c */ /* 0x000fe40003f05300 */
[----:B------:R-:W0:Y:S01]  /*0c60*/  LDC R24, c[0x0][0x600] ;  /* 0x00018000ff187b82 */ /* 0x000e220000000800 */
[-CC-:B-1----:R-:W-:Y:S02]  /*0c70*/  SHF.R.U64 R12, R8, R22.reuse, R5.reuse ;  /* 0x00000016080c7219 */ /* 0x182fe40000001205 */
[----:B------:R-:W-:-:S05]  /*0c80*/  SHF.R.U32.HI R5, RZ, R22, R5 ;  /* 0x00000016ff057219 */ /* 0x000fca0000011605 */
[----:B------:R-:W1:Y:S01]  /*0c90*/  LDC R15, c[0x0][0x648] ;  /* 0x00019200ff0f7b82 */ /* 0x000e620000000800 */
[-CC-:B--2---:R-:W-:Y:S02]  /*0ca0*/  SHF.R.U64 R22, R12, R20.reuse, R5.reuse ;  /* 0x000000140c167219 */ /* 0x184fe40000001205 */
[----:B------:R-:W-:-:S05]  /*0cb0*/  SHF.R.U32.HI R5, RZ, R20, R5 ;  /* 0x00000014ff057219 */ /* 0x000fca0000011605 */
[----:B------:R-:W2:Y:S01]  /*0cc0*/  LDC R23, c[0x0][0x638] ;  /* 0x00018e00ff177b82 */ /* 0x000ea20000000800 */
[-CC-:B---3--:R-:W-:Y:S02]  /*0cd0*/  SHF.R.U64 R20, R22, R26.reuse, R5.reuse ;  /* 0x0000001a16147219 */ /* 0x188fe40000001205 */
[-C--:B------:R-:W-:Y:S02]  /*0ce0*/  SHF.L.U32 R3, R3, R26.reuse, RZ ;  /* 0x0000001a03037219 */ /* 0x080fe400000006ff */
[----:B------:R-:W-:Y:S01]  /*0cf0*/  SHF.R.U32.HI R5, RZ, R26, R5 ;  /* 0x0000001aff057219 */ /* 0x000fe20000011605 */
[----:B------:R-:W-:Y:S01]  /*0d00*/  IMAD.MOV.U32 R4, RZ, RZ, R20 ;  /* 0x000000ffff047224 */ /* 0x000fe200078e0014 */
[----:B------:R-:W-:Y:S01]  /*0d10*/  LOP3.LUT R7, RZ, R3, RZ, 0x33, !PT ;  /* 0x00000003ff077212 */ /* 0x000fe200078e33ff */
[----:B------:R-:W3:Y:S01]  /*0d20*/  LDC R25, c[0x0][0x610] ;  /* 0x00018400ff197b82 */ /* 0x000ee20000000800 */
[----:B------:R-:W-:Y:S05]  /*0d30*/  @!P0 BRA `(.L_x_10) ;  /* 0x0000000000288947 */ /* 0x000fea0003800000 */
[----:B------:R-:W4:Y:S02]  /*0d40*/  LDC R3, c[0x0][0x64c] ;  /* 0x00019300ff037b82 */ /* 0x000f240000000800 */
[----:B----4-:R-:W-:-:S05]  /*0d50*/  IADD3 R3, P0, R20, R3, RZ ;  /* 0x0000000314037210 */ /* 0x010fca0007f1e0ff */
        /* <DEDUP_REMOVED lines=8> */
.L_x_10:
[----:B-1----:R-:W-:Y:S02]  /*0de0*/  SHF.R.U64 R5, R4, R15, R5 ;  /* 0x0000000f04057219 */ /* 0x002fe40000001205 */
[----:B------:R-:W-:Y:S01]  /*0df0*/  LOP3.LUT R4, R22, R7, RZ, 0xc0, !PT ;  /* 0x0000000716047212 */ /* 0x000fe200078ec0ff */
[----:B0-----:R-:W-:Y:S01]  /*0e00*/  VIADD R7, R24, 0xffffffff ;  /* 0xffffffff18077836 */ /* 0x001fe20000000000 */
[----:B------:R-:W-:Y:S01]  /*0e10*/  SHF.L.U32 R3, R21, R26, RZ ;  /* 0x0000001a15037219 */ /* 0x000fe200000006ff */
[----:B------:R-:W-:Y:S01]  /*0e20*/  IMAD.MOV R8, RZ, RZ, -R5 ;  /* 0x000000ffff087224 */ /* 0x000fe200078e0a05 */
[----:B------:R-:W-:Y:S02]  /*0e30*/  SEL R6, R6, R27, !P1 ;  /* 0x0000001b06067207 */ /* 0x000fe40004800000 */
[----:B------:R-:W-:Y:S01]  /*0e40*/  LOP3.LUT R7, R12, R7, RZ, 0xc0, !PT ;  /* 0x000000070c077212 */ /* 0x000fe200078ec0ff */
[----:B------:R-:W-:Y:S02]  /*0e50*/  IMAD R5, R3, R5, R4 ;  /* 0x0000000503057224 */ /* 0x000fe400078e0204 */
[----:B--2---:R-:W-:-:S02]  /*0e60*/  IMAD R3, R8, R23, R20 ;  /* 0x0000001708037224 */ /* 0x004fc400078e0214 */
[----:B---3--:R-:W-:Y:S02]  /*0e70*/  IMAD R6, R5, R25, R6 ;  /* 0x0000001905067224 */ /* 0x008fe400078e0206 */
[----:B------:R-:W-:Y:S02]  /*0e80*/  IMAD R101, R3, R24, R7 ;  /* 0x0000001803657224 */ /* 0x000fe400078e0207 */
[----:B------:R-:W-:-:S03]  /*0e90*/  IMAD.MOV.U32 R4, RZ, RZ, 0x1 ;  /* 0x00000001ff047424 */ /* 0x000fc600078e00ff */
[----:B------:R-:W-:Y:S02]  /*0ea0*/  SEL R100, R101, R6, !P1 ;  /* 0x0000000665647207 */ /* 0x000fe40004800000 */
[----:B------:R-:W-:Y:S02]  /*0eb0*/  PRMT R3, R4, 0x7610, R3 ;  /* 0x0000761004037816 */ /* 0x000fe40000000003 */
[----:B------:R-:W-:-:S07]  /*0ec0*/  SEL R101, R6, R101, !P1 ;  /* 0x0000006506657207 */ /* 0x000fce0004800000 */
.L_x_8:
[----:B------:R-:W-:-:S08]  /*0ed0*/  NOP ;  /* 0x0000000000007918 */ /* 0x000fd00000000000 */
[----:B------:R-:W0:Y:S02]  /*0ee0*/  USETMAXREG.TRY_ALLOC.CTAPOOL UP0, 0xe8 ;  /* 0x000000e8000079c8 */ /* 0x000e240008000600 */
[----:B0-----:R-:W-:-:S13]  /*0ef0*/  PLOP3.LUT P0, PT, PT, PT, UP0, 0x80, 0x0 ;  /* 0x000000000000781c */ /* 0x001fda0003f0f008 */
[----:B------:R-:W-:Y:S05]  /*0f00*/  @!P0 BRA `(.L_x_8) ;  /* 0xfffffffc00f08947 */ /* 0x000fea000383ffff */
[----:B------:R-:W-:Y:S01]  /*0f10*/  ULDC.64 UR4, c[0x0][0x598] ;  /* 0x0001660000047ab9 */ /* 0x000fe20000000a00 */
[----:B------:R-:W-:Y:S01]  /*0f20*/  ULDC.64 UR36, c[0x0][0x208] ;  /* 0x0000820000247ab9 */ /* 0x000fe20000000a00 */
[----:B------:R-:W-:-:S04]  /*0f30*/  ISETP.NE.U32.AND P0, PT, RZ, UR4, PT ;  /* 0x00000004ff007c0c */ /* 0x000fc8000bf05070 */
[----:B------:R-:W-:-:S13]  /*0f40*/  ISETP.NE.AND.EX P0, PT, RZ, UR5, PT, P0 ;  /* 0x00000005ff007c0c */ /* 0x000fda000bf05300 */
[----:B------:R-:W-:Y:S05]  /*0f50*/  @!P0 BRA `(.L_x_11) ;  /* 0x00000000001c8947 */ /* 0x000fea0003800000 */
[----:B------:R-:W0:Y:S02]  /*0f60*/  LDC.64 R4, c[0x0][0x598] ;  /* 0x00016600ff047b82 */ /* 0x000e240000000a00 */
[----:B0-----:R-:W2:Y:S02]  /*0f70*/  LDG.E.64 R4, desc[UR36][R4.64] ;  /* 0x0000002404047981 */ /* 0x001ea4000c1e1b00 */
[----:B--2---:R-:W-:-:S04]  /*0f80*/  ISETP.NE.U32.AND P0, PT, R4, RZ, PT ;  /* 0x000000ff0400720c */ /* 0x004fc80003f05070 */
[----:B------:R-:W-:-:S13]  /*0f90*/  ISETP.NE.AND.EX P0, PT, R5, RZ, PT, P0 ;  /* 0x000000ff0500720c */ /* 0x000fda0003f05300 */
[----:B------:R-:W-:Y:S05]  /*0fa0*/  @!P0 BRA `(.L_x_11) ;  /* 0x0000000000088947 */ /* 0x000fea0003800000 */
[----:B------:R0:W5:Y:S01]  /*0fb0*/  LD.E R88, desc[UR36][R4.64] ;  /* 0x0000002404587980 */ /* 0x000162000c101900 */
[----:B------:R-:W-:Y:S05]  /*0fc0*/  BRA `(.L_x_12) ;  /* 0x0000000000247947 */ /* 0x000fea0003800000 */
.L_x_11:
[----:B------:R-:W-:Y:S02]  /*0fd0*/  ULDC.64 UR4, c[0x0][0x588] ;  /* 0x0001620000047ab9 */ /* 0x000fe40000000a00 */
[----:B------:R-:W-:-:S04]  /*0fe0*/  ISETP.NE.U32.AND P0, PT, RZ, UR4, PT ;  /* 0x00000004ff007c0c */ /* 0x000fc8000bf05070 */
[----:B------:R-:W-:-:S13]  /*0ff0*/  ISETP.NE.AND.EX P0, PT, RZ, UR5, PT, P0 ;  /* 0x00000005ff007c0c */ /* 0x000fda000bf05300 */
[----:B------:R-:W-:Y:S05]  /*1000*/  @!P0 BRA `(.L_x_13) ;  /* 0x00000000000c8947 */ /* 0x000fea0003800000 */
[----:B------:R-:W0:Y:S02]  /*1010*/  LDC.64 R88, c[0x0][0x588] ;  /* 0x00016200ff587b82 */ /* 0x000e240000000a00 */
[----:B0-----:R1:W5:Y:S01]  /*1020*/  LDG.E R88, desc[UR36][R88.64] ;  /* 0x0000002458587981 */ /* 0x001362000c1e1900 */
[----:B------:R-:W-:Y:S05]  /*1030*/  BRA `(.L_x_12) ;  /* 0x0000000000087947 */ /* 0x000fea0003800000 */
.L_x_13:
[----:B------:R-:W-:Y:S02]  /*1040*/  ULDC UR4, c[0x0][0x580] ;  /* 0x0001600000047ab9 */ /* 0x000fe40000000800 */
[----:B------:R-:W-:-:S07]  /*1050*/  IMAD.U32 R88, RZ, RZ, UR4 ;  /* 0x00000004ff587e24 */ /* 0x000fce000f8e00ff */
.L_x_12:
[----:B------:R-:W-:Y:S02]  /*1060*/  ULDC.64 UR4, c[0x0][0x5a0] ;  /* 0x0001680000047ab9 */ /* 0x000fe40000000a00 */
[----:B------:R-:W-:-:S04]  /*1070*/  ISETP.NE.U32.AND P0, PT, RZ, UR4, PT ;  /* 0x00000004ff007c0c */ /* 0x000fc8000bf05070 */
[----:B------:R-:W-:-:S13]  /*1080*/  ISETP.NE.AND.EX P0, PT, RZ, UR5, PT, P0 ;  /* 0x00000005ff007c0c */ /* 0x000fda000bf05300 */
[----:B------:R-:W-:Y:S05]  /*1090*/  @!P0 BRA `(.L_x_14) ;  /* 0x00000000001c8947 */ /* 0x000fea0003800000 */
[----:B0-----:R-:W0:Y:S02]  /*10a0*/  LDC.64 R4, c[0x0][0x5a0] ;  /* 0x00016800ff047b82 */ /* 0x001e240000000a00 */
[----:B0-----:R-:W2:Y:S02]  /*10b0*/  LDG.E.64 R4, desc[UR36][R4.64] ;  /* 0x0000002404047981 */ /* 0x001ea4000c1e1b00 */
[----:B--2---:R-:W-:-:S04]  /*10c0*/  ISETP.NE.U32.AND P0, PT, R4, RZ, PT ;  /* 0x000000ff0400720c */ /* 0x004fc80003f05070 */
[----:B------:R-:W-:-:S13]  /*10d0*/  ISETP.NE.AND.EX P0, PT, R5, RZ, PT, P0 ;  /* 0x000000ff0500720c */ /* 0x000fda0003f05300 */
[----:B------:R-:W-:Y:S05]  /*10e0*/  @!P0 BRA `(.L_x_14) ;  /* 0x0000000000088947 */ /* 0x000fea0003800000 */
[----:B-1----:R0:W5:Y:S01]  /*10f0*/  LD.E R89, desc[UR36][R4.64] ;  /* 0x0000002404597980 */ /* 0x002162000c101900 */
[----:B------:R-:W-:Y:S05]  /*1100*/  BRA `(.L_x_15) ;  /* 0x0000000000247947 */ /* 0x000fea0003800000 */
.L_x_14:
[----:B------:R-:W-:Y:S02]  /*1110*/  ULDC.64 UR4, c[0x0][0x590] ;  /* 0x0001640000047ab9 */ /* 0x000fe40000000a00 */
[----:B------:R-:W-:-:S04]  /*1120*/  ISETP.NE.U32.AND P0, PT, RZ, UR4, PT ;  /* 0x00000004ff007c0c */ /* 0x000fc8000bf05070 */
[----:B------:R-:W-:-:S13]  /*1130*/  ISETP.NE.AND.EX P0, PT, RZ, UR5, PT, P0 ;  /* 0x00000005ff007c0c */ /* 0x000fda000bf05300 */
[----:B------:R-:W-:Y:S05]  /*1140*/  @!P0 BRA `(.L_x_16) ;  /* 0x00000000000c8947 */ /* 0x000fea0003800000 */
[----:B0-----:R-:W1:Y:S02]  /*1150*/  LDC.64 R4, c[0x0][0x590] ;  /* 0x00016400ff047b82 */ /* 0x001e640000000a00 */
[----:B-1----:R1:W5:Y:S01]  /*1160*/  LDG.E R89, desc[UR36][R4.64] ;  /* 0x0000002404597981 */ /* 0x002362000c1e1900 */
[----:B------:R-:W-:Y:S05]  /*1170*/  BRA `(.L_x_15) ;  /* 0x0000000000087947 */ /* 0x000fea0003800000 */
.L_x_16:
[----:B------:R-:W-:Y:S02]  /*1180*/  ULDC UR4, c[0x0][0x584] ;  /* 0x0001610000047ab9 */ /* 0x000fe40000000800 */
[----:B-1----:R-:W-:-:S07]  /*1190*/  IMAD.U32 R89, RZ, RZ, UR4 ;  /* 0x00000004ff597e24 */ /* 0x002fce000f8e00ff */
.L_x_15:
[----:B------:R-:W-:-:S13]  /*11a0*/  LOP3.LUT P0, RZ, R3, 0xff, RZ, 0xc0, !PT ;  /* 0x000000ff03ff7812 */ /* 0x000fda000780c0ff */
[----:B------:R-:W-:Y:S05]  /*11b0*/  @!P0 EXIT ;  /* 0x000000000000894d */ /* 0x000fea0003800000 */
[----:B------:R-:W2:Y:S01]  /*11c0*/  LDC R92, c[0x0][0x658] ;  /* 0x00019600ff5c7b82 */ /* 0x000ea20000000800 */
[----:B------:R-:W-:Y:S01]  /*11d0*/  ULDC.64 UR6, c[0x0][0x288] ;  /* 0x0000a20000067ab9 */ /* 0x000fe20000000a00 */
[----:B------:R-:W-:Y:S01]  /*11e0*/  LOP3.LUT R14, R14, 0x1, RZ, 0xc0, !PT ;  /* 0x000000010e0e7812 */ /* 0x000fe200078ec0ff */
[----:B------:R-:W-:Y:S01]  /*11f0*/  UIADD3 UR4, UR7, 0x3f, URZ ;  /* 0x0000003f07047890 */ /* 0x000fe2000fffe03f */
[----:B------:R-:W-:Y:S01]  /*1200*/  SHF.R.U32.HI R3, RZ, 0x2, R94 ;  /* 0x00000002ff037819 */ /* 0x000fe2000001165e */
[----:B01----:R-:W-:Y:S01]  /*1210*/  IMAD.MOV.U32 R5, RZ, RZ, -0x1 ;  /* 0xffffffffff057424 */ /* 0x003fe200078e00ff */
[----:B------:R-:W-:Y:S01]  /*1220*/  SHF.R.U32.HI R0, RZ, 0x1, R0 ;  /* 0x00000001ff007819 */ /* 0x000fe20000011600 */
[----:B------:R-:W-:Y:S01]  /*1230*/  USHF.R.S32.HI UR5, URZ, 0x1f, UR4 ;  /* 0x0000001f3f057899 */ /* 0x000fe20008011404 */
[----:B------:R-:W0:Y:S01]  /*1240*/  LDC.64 R90, c[0x0][0x5c8] ;  /* 0x00017200ff5a7b82 */ /* 0x000e220000000a00 */
[----:B------:R-:W-:Y:S01]  /*1250*/  IMAD.SHL.U32 R22, R14, 0x40, RZ ;  /* 0x000000400e167824 */ /* 0x000fe200078e00ff */
[----:B------:R-:W-:Y:S01]  /*1260*/  LOP3.LUT R3, R3, 0x7, RZ, 0xc0, !PT ;  /* 0x0000000703037812 */ /* 0x000fe200078ec0ff */
[----:B------:R-:W-:Y:S01]  /*1270*/  ULEA.HI UR5, UR5, UR4, URZ, 0x6 ;  /* 0x0000000405057291 */ /* 0x000fe2000f8f303f */
[----:B------:R-:W-:Y:S01]  /*1280*/  LOP3.LUT R0, R0, 0x30, RZ, 0xc0, !PT ;  /* 0x0000003000007812 */ /* 0x000fe200078ec0ff */
[----:B------:R-:W-:Y:S01]  /*1290*/  IMAD.MOV.U32 R7, RZ, RZ, 0x1 ;  /* 0x00000001ff077424 */ /* 0x000fe200078e00ff */
[--C-:B------:R-:W-:Y:S01]  /*12a0*/  LOP3.LUT R22, R22, 0x40, R3.reuse, 0xe2, !PT ;  /* 0x0000004016167812 */ /* 0x100fe200078ee203 */
[----:B------:R-:W-:Y:S01]  /*12b0*/  USHF.R.S32.HI UR43, URZ, 0x6, UR5 ;  /* 0x000000063f2b7899 */ /* 0x000fe20008011405 */
[----:B------:R-:W1:Y:S01]  /*12c0*/  LDC R96, c[0x0][0x600] ;  /* 0x00018000ff607b82 */ /* 0x000e620000000800 */
[----:B------:R-:W-:Y:S01]  /*12d0*/  IADD3 R3, RZ, -R0, -R3 ;  /* 0x80000000ff037210 */ /* 0x000fe20007ffe803 */
[----:B------:R-:W-:Y:S01]  /*12e0*/  IMAD.U32 R4, RZ, RZ, UR6 ;  /* 0x00000006ff047e24 */ /* 0x000fe2000f8e00ff */
[C---:B------:R-:W-:Y:S01]  /*12f0*/  LOP3.LUT R93, R94.reuse, 0x3, RZ, 0xc0, !PT ;  /* 0x000000035e5d7812 */ /* 0x040fe200078ec0ff */
[----:B------:R-:W-:Y:S01]  /*1300*/  UISETP.LT.AND UP0, UPT, UR43, 0x1, UPT ;  /* 0x000000012b00788c */ /* 0x000fe2000bf01270 */
[----:B------:R-:W-:Y:S01]  /*1310*/  LOP3.LUT R95, R94, 0x80, RZ, 0xc0, !PT ;  /* 0x000000805e5f7812 */ /* 0x000fe200078ec0ff */
[----:B------:R-:W-:Y:S01]  /*1320*/  IMAD R3, R14, -0x40, R3 ;  /* 0xffffffc00e037824 */ /* 0x000fe200078e0203 */
[----:B------:R-:W-:Y:S01]  /*1330*/  ULDC UR4, c[0x0][0x284] ;  /* 0x0000a10000047ab9 */ /* 0x000fe20000000800 */
[----:B--2---:R-:W-:Y:S01]  /*1340*/  SHF.L.U32 R5, R5, R92, RZ ;  /* 0x0000005c05057219 */ /* 0x004fe200000006ff */
[----:B------:R-:W-:Y:S01]  /*1350*/  USEL UR44, UR43, 0x1, UP0 ;  /* 0x000000012b2c7887 */ /* 0x000fe20008000000 */
[----:B------:R-:W-:Y:S01]  /*1360*/  IMAD R93, R93, -0x2, R4 ;  /* 0xfffffffe5d5d7824 */ /* 0x000fe200078e0204 */
[----:B------:R-:W-:Y:S01]  /*1370*/  LOP3.LUT R22, R22, R0, RZ, 0xfc, !PT ;  /* 0x0000000016167212 */ /* 0x000fe200078efcff */
[----:B------:R-:W-:Y:S01]  /*1380*/  IMAD.SHL.U32 R94, R94, 0x2, RZ ;  /* 0x000000025e5e7824 */ /* 0x000fe200078e00ff */
[----:B------:R-:W-:Y:S01]  /*1390*/  SHF.L.U32 R92, R7, R92, RZ ;  /* 0x0000005c075c7219 */ /* 0x000fe200000006ff */
[----:B------:R-:W-:Y:S01]  /*13a0*/  VIADD R98, R3, UR4 ;  /* 0x0000000403627c36 */ /* 0x000fe20008000000 */
[----:B------:R-:W-:Y:S01]  /*13b0*/  LOP3.LUT R103, R18, 0x1, RZ, 0xfc, !PT ;  /* 0x0000000112677812 */ /* 0x000fe200078efcff */
[----:B------:R-:W-:Y:S01]  /*13c0*/  IMAD.MOV.U32 R23, RZ, RZ, RZ ;  /* 0x000000ffff177224 */ /* 0x000fe200078e00ff */
[C---:B0-----:R-:W-:Y:S01]  /*13d0*/  SHF.L.U64.HI R91, R90.reuse, 0x3, R91 ;  /* 0x000000035a5b7819 */ /* 0x041fe2000001025b */
[----:B------:R-:W-:Y:S01]  /*13e0*/  IMAD.SHL.U32 R90, R90, 0x8, RZ ;  /* 0x000000085a5a7824 */ /* 0x000fe200078e00ff */
[----:B------:R-:W-:Y:S01]  /*13f0*/  SHF.R.U32.HI R95, RZ, 0x7, R95 ;  /* 0x00000007ff5f7819 */ /* 0x000fe2000001165f */
[----:B------:R-:W-:Y:S01]  /*1400*/  UIADD3 UR44, UR43, -UR44, URZ ;  /* 0x8000002c2b2c7290 */ /* 0x000fe2000fffe03f */
[----:B------:R-:W-:Y:S01]  /*1410*/  LOP3.LUT R97, RZ, R5, RZ, 0x33, !PT ;  /* 0x00000005ff617212 */ /* 0x000fe200078e33ff */
[----:B------:R-:W-:Y:S01]  /*1420*/  UMOV UR40, URZ ;  /* 0x0000003f00287c82 */ /* 0x000fe20008000000 */
[----:B------:R-:W-:Y:S01]  /*1430*/  UMOV UR42, URZ ;  /* 0x0000003f002a7c82 */ /* 0x000fe20008000000 */
[----:B-1----:R-:W-:-:S08]  /*1440*/  VIADD R96, R96, 0xffffffff ;  /* 0xffffffff60607836 */ /* 0x002fd00000000000 */
.L_x_162:
[----:B0-----:R-:W0:Y:S01]  /*1450*/  SHFL.IDX PT, R0, R95, RZ, 0x1f ;  /* 0x00001fff5f007589 */ /* 0x001e2200000e0000 */
[----:B-1----:R-:W1:Y:S01]  /*1460*/  S2UR UR7, SR_CgaCtaId ;  /* 0x00000000000779c3 */ /* 0x002e620000008800 */
[----:B------:R-:W-:Y:S01]  /*1470*/  UMOV UR6, 0x400 ;  /* 0x0000040000067882 */ /* 0x000fe20000000000 */
[----:B0-----:R-:W-:Y:S01]  /*1480*/  R2UR UR4, R0 ;  /* 0x00000000000472ca */ /* 0x001fe200000e0000 */
[----:B-1----:R-:W-:-:S12]  /*1490*/  ULEA UR6, UR7, UR6, 0x18 ;  /* 0x0000000607067291 */ /* 0x002fd8000f8ec03f */
[----:B------:R-:W-:-:S04]  /*14a0*/  ULEA.HI UR5, UR4, UR4, URZ, 0x1 ;  /* 0x0000000404057291 */ /* 0x000fc8000f8f083f */
[----:B------:R-:W-:-:S04]  /*14b0*/  ULOP3.LUT UR5, UR5, 0x7fffe, URZ, 0xc0, !UPT ;  /* 0x0007fffe05057892 */ /* 0x000fc8000f8ec03f */
[----:B------:R-:W-:-:S03]  /*14c0*/  UIADD3 UR5, UR4, -UR5, URZ ;  /* 0x8000000504057290 */ /* 0x000fc6000fffe03f */
[----:B------:R-:W-:Y:S01]  /*14d0*/  ULDC UR4, c[0x0][0x28c] ;  /* 0x0000a30000047ab9 */ /* 0x000fe20000000800 */
[----:B------:R-:W-:Y:S01]  /*14e0*/  ULEA UR5, UR5, UR6, 0xd ;  /* 0x0000000605057291 */ /* 0x000fe2000f8e683f */
[----:B------:R-:W-:-:S03]  /*14f0*/  ISETP.LT.AND P0, PT, RZ, UR4, PT ;  /* 0x00000004ff007c0c */ /* 0x000fc6000bf01270 */
[----:B------:R-:W-:-:S04]  /*1500*/  UIADD3 UR5, UR5, 0x180, URZ ;  /* 0x0000018005057890 */ /* 0x000fc8000fffe03f */
[----:B------:R-:W-:-:S04]  /*1510*/  USHF.R.U32.HI UR5, URZ, 0x4, UR5 ;  /* 0x000000043f057899 */ /* 0x000fc80008011605 */
[----:B------:R-:W-:Y:S02]  /*1520*/  ULOP3.LUT UR45, UR5, 0x3fff, URZ, 0xc0, !UPT ;  /* 0x00003fff052d7892 */ /* 0x000fe4000f8ec03f */
[----:B--2345:R-:W-:Y:S10]  /*1530*/  @P0 BRA `(.L_x_17) ;  /* 0x0000000000400947 */ /* 0x03cff40003800000 */
[----:B------:R-:W-:Y:S01]  /*1540*/  MOV R0, 0x0 ;  /* 0x0000000000007802 */ /* 0x000fe20000000f00 */
[----:B------:R-:W-:Y:S01]  /*1550*/  ULDC.64 UR4, c[0x4][0x68] ;  /* 0x01001a0000047ab9 */ /* 0x000fe20000000a00 */
[----:B------:R-:W-:Y:S01]  /*1560*/  ULDC.64 UR6, c[0x4][0x8] ;  /* 0x0100020000067ab9 */ /* 0x000fe20000000a00 */
[----:B------:R-:W-:Y:S01]  /*1570*/  IMAD.U32 R4, RZ, RZ, UR4 ;  /* 0x00000004ff047e24 */ /* 0x000fe2000f8e00ff */
[----:B------:R0:W1:Y:S01]  /*1580*/  LDC.64 R14, c[0x4][R0] ;  /* 0x01000000000e7b82 */ /* 0x0000620000000a00 */
[----:B------:R-:W-:Y:S01]  /*1590*/  IMAD.U32 R5, RZ, RZ, UR5 ;  /* 0x00000005ff057e24 */ /* 0x000fe2000f8e00ff */
[----:B------:R-:W-:Y:S01]  /*15a0*/  ULDC.64 UR4, c[0x4][0x70] ;  /* 0x01001c0000047ab9 */ /* 0x000fe20000000a00 */
[----:B------:R-:W-:Y:S02]  /*15b0*/  IMAD.U32 R10, RZ, RZ, UR6 ;  /* 0x00000006ff0a7e24 */ /* 0x000fe4000f8e00ff */
[----:B------:R-:W-:Y:S02]  /*15c0*/  IMAD.U32 R6, RZ, RZ, UR4 ;  /* 0x00000004ff067e24 */ /* 0x000fe4000f8e00ff */
[----:B------:R-:W-:-:S02]  /*15d0*/  IMAD.U32 R7, RZ, RZ, UR5 ;  /* 0x00000005ff077e24 */ /* 0x000fc4000f8e00ff */
[----:B------:R-:W-:Y:S02]  /*15e0*/  IMAD.U32 R11, RZ, RZ, UR7 ;  /* 0x00000007ff0b7e24 */ /* 0x000fe4000f8e00ff */
[----:B------:R-:W-:Y:S02]  /*15f0*/  IMAD.MOV.U32 R8, RZ, RZ, 0x1e1 ;  /* 0x000001e1ff087424 */ /* 0x000fe400078e00ff */
[----:B------:R-:W-:Y:S02]  /*1600*/  IMAD.MOV.U32 R12, RZ, RZ, 0x1 ;  /* 0x00000001ff0c7424 */ /* 0x000fe400078e00ff */
[----:B0-----:R-:W-:-:S07]  /*1610*/  IMAD.MOV.U32 R13, RZ, RZ, RZ ;  /* 0x000000ffff0d7224 */ /* 0x001fce00078e00ff */
[----:B------:R-:W-:-:S07]  /*1620*/  LEPC R20, `(.L_x_17) ;  /* 0x000000001014794e */ /* 0x000fce0000000000 */
[----:B-1---5:R-:W-:Y:S05]  /*1630*/  CALL.ABS.NOINC R14 ;  /* 0x000000000e007343 */ /* 0x022fea0003c00000 */
.L_x_17:
[----:B------:R-:W-:-:S13]  /*1640*/  ISETP.NE.AND P0, PT, R103, 0x3, PT ;  /* 0x000000036700780c */ /* 0x000fda0003f05270 */
[----:B------:R-:W-:Y:S05]  /*1650*/  @!P0 BRA `(.L_x_18) ;  /* 0x0000000000048947 */ /* 0x000fea0003800000 */
[----:B------:R-:W-:Y:S01]  /*1660*/  BPT.TRAP 0x1 ;  /* 0x000000040000795c */ /* 0x000fe20000300000 */
.L_x_18:
[----:B------:R-:W0:Y:S01]  /*1670*/  S2UR UR5, SR_CgaCtaId ;  /* 0x00000000000579c3 */ /* 0x000e220000008800 */
[----:B------:R-:W-:Y:S01]  /*1680*/  UMOV UR4, 0x400 ;  /* 0x0000040000047882 */ /* 0x000fe20000000000 */
[----:B------:R-:W-:Y:S02]  /*1690*/  IMAD.U32 R0, RZ, RZ, UR40 ;  /* 0x00000028ff007e24 */ /* 0x000fe4000f8e00ff */
[----:B------:R-:W-:-:S03]  /*16a0*/  IMAD.U32 R3, RZ, RZ, UR42 ;  /* 0x0000002aff037e24 */ /* 0x000fc6000f8e00ff */
[----:B------:R-:W-:Y:S01]  /*16b0*/  SHF.L.U32 R0, R0, 0x1f, RZ ;  /* 0x0000001f00007819 */ /* 0x000fe200000006ff */
[----:B0-----:R-:W-:-:S06]  /*16c0*/  ULEA UR4, UR5, UR4, 0x18 ;  /* 0x0000000405047291 */ /* 0x001fcc000f8ec03f */
[----:B------:R-:W-:-:S04]  /*16d0*/  IMAD.U32 R6, RZ, RZ, UR4 ;  /* 0x00000004ff067e24 */ /* 0x000fc8000f8e00ff */
[----:B------:R-:W-:-:S04]  /*16e0*/  IMAD R3, R3, 0x8, R6 ;  /* 0x0000000803037824 */ /* 0x000fc800078e0206 */
[----:B------:R0:W1:Y:S01]  /*16f0*/  SYNCS.PHASECHK.TRANS64.TRYWAIT P1, [R3+URZ], R0 ;  /* 0x00000000030075a7 */ /* 0x000062000802017f */
[----:B------:R-:W-:Y:S05]  /*1700*/  @!P0 BRA `(.L_x_19) ;  /* 0x0000000000048947 */ /* 0x000fea0003800000 */
[----:B------:R-:W-:Y:S01]  /*1710*/  BPT.TRAP 0x1 ;  /* 0x000000040000795c */ /* 0x000fe20000300000 */
.L_x_19:
[----:B------:R-:W-:-:S05]  /*1720*/  IMAD.U32 R4, RZ, RZ, UR44 ;  /* 0x0000002cff047e24 */ /* 0x000fca000f8e00ff */
[----:B------:R-:W-:Y:S01]  /*1730*/  ISETP.GE.AND P2, PT, R4, 0x1, PT ;  /* 0x000000010400780c */ /* 0x000fe20003f46270 */
[----:B-1----:R-:W-:-:S12]  /*1740*/  @P1 BRA `(.L_x_20) ;  /* 0x0000000000081947 */ /* 0x002fd80003800000 */
[----:B------:R-:W1:Y:S02]  /*1750*/  SYNCS.PHASECHK.TRANS64.TRYWAIT P1, [R3+URZ], R0 ;  /* 0x00000000030075a7 */ /* 0x000e64000802017f */
[----:B-1----:R-:W-:Y:S05]  /*1760*/  @!P1 BRA `(.L_x_21) ;  /* 0x0000006400e49947 */ /* 0x002fea0003800000 */
.L_x_20:
[----:B------:R-:W-:Y:S05]  /*1770*/  WARPSYNC.ALL ;  /* 0x0000000000007948 */ /* 0x000fea0003800000 */
[----:B------:R-:W-:Y:S01]  /*1780*/  R2UR UR4, R6 ;  /* 0x00000000060472ca */ /* 0x000fe200000e0000 */
[----:B------:R-:W-:Y:S01]  /*1790*/  ULEA UR5, UR42, UR45, 0xa ;  /* 0x0000002d2a057291 */ /* 0x000fe2000f8e503f */
[----:B------:R-:W-:Y:S01]  /*17a0*/  WARPGROUP.ARRIVE ;  /* 0x00000000000079c5 */ /* 0x000fe20000000000 */
[----:B------:R-:W-:Y:S01]  /*17b0*/  UMOV UR9, 0x40000040 ;  /* 0x4000004000097882 */ /* 0x000fe20000000000 */
[----:B------:R-:W-:-:S04]  /*17c0*/  UMOV UR11, 0x40000040 ;  /* 0x40000040000b7882 */ /* 0x000fc80000000000 */
[----:B------:R-:W-:-:S05]  /*17d0*/  UMOV UR8, UR5 ;  /* 0x0000000500087c82 */ /* 0x000fca0008000000 */
[----:B------:R-:W-:-:S04]  /*17e0*/  UIADD3 UR4, UR4, 0x18180, URZ ;  /* 0x0001818004047890 */ /* 0x000fc8000fffe03f */
[----:B------:R-:W-:-:S04]  /*17f0*/  USHF.R.U32.HI UR4, URZ, 0x4, UR4 ;  /* 0x000000043f047899 */ /* 0x000fc80008011604 */
[----:B------:R-:W-:-:S04]  /*1800*/  ULOP3.LUT UR4, UR4, 0x3fff, URZ, 0xc0, !UPT ;  /* 0x00003fff04047892 */ /* 0x000fc8000f8ec03f */
[----:B------:R-:W-:-:S04]  /*1810*/  ULOP3.LUT UR4, UR4, 0x2000000, URZ, 0xfc, !UPT ;  /* 0x0200000004047892 */ /* 0x000fc8000f8efc3f */
[----:B------:R-:W-:-:S07]  /*1820*/  ULEA UR6, UR42, UR4, 0xa ;  /* 0x000000042a067291 */ /* 0x000fce000f8e503f */
[----:B------:R-:W-:Y:S02]  /*1830*/  UMOV UR10, UR6 ;  /* 0x00000006000a7c82 */ /* 0x000fe40008000000 */
[----:B------:R-:W-:Y:S01]  /*1840*/  HGMMA.64x128x16.F32 R24, gdesc[UR8].tnspA.tnspB, RZ, !UPT, gsb0 ;  /* 0x61e00000081879f0 */ /* 0x000fe2000c0008ff */
[----:B------:R-:W-:Y:S02]  /*1850*/  UIADD3 UR8, UR5, 0x80, URZ ;  /* 0x0000008005087890 */ /* 0x000fe4000fffe03f */
[----:B------:R-:W-:Y:S01]  /*1860*/  UIADD3 UR10, UR6, 0x80, URZ ;  /* 0x00000080060a7890 */ /* 0x000fe2000fffe03f */
[----:B------:R-:W-:Y:S01]  /*1870*/  UMOV UR9, 0x40000040 ;  /* 0x4000004000097882 */ /* 0x000fe20000000000 */
[----:B------:R-:W-:Y:S01]  /*1880*/  UMOV UR11, 0x40000040 ;  /* 0x40000040000b7882 */ /* 0x000fe20000000000 */
[----:B------:R-:W-:Y:S02]  /*1890*/  WARPGROUP.DEPBAR.LE gsb0, 0x0 ;  /* 0x00008000000079c5 */ /* 0x000fe40000010000 */
[----:B------:R-:W-:-:S06]  /*18a0*/  WARPGROUP.ARRIVE ;  /* 0x00000000000079c5 */ /* 0x000fcc0000000000 */
[----:B------:R-:W-:Y:S01]  /*18b0*/  HGMMA.64x128x16.F32 R24, gdesc[UR8].tnspA.tnspB, R24, gsb0 ;  /* 0x61e00000081879f0 */ /* 0x000fe20008000818 */
        /* <DEDUP_REMOVED lines=13> */
[----:B------:R-:W-:Y:S03]  /*1990*/  HGMMA.64x128x16.F32 R24, gdesc[UR8].tnspA.tnspB, R24, gsb0 ;  /* 0x61e00000081879f0 */ /* 0x000fe60008000818 */
[----:B------:R-:W-:Y:S02]  /*19a0*/  WARPGROUP.DEPBAR.LE gsb0, 0x0 ;  /* 0x00008000000079c5 */ /* 0x000fe40000010000 */
[----:B------:R-:W-:Y:S05]  /*19b0*/  @!P2 BRA `(.L_x_22) ;  /* 0x000000040028a947 */ /* 0x000fea0003800000 */
[----:B------:R-:W-:Y:S01]  /*19c0*/  UIADD3 UR5, UR42, 0x1, URZ ;  /* 0x000000012a057890 */ /* 0x000fe2000fffe03f */
[----:B01----:R-:W-:Y:S02]  /*19d0*/  IMAD.U32 R0, RZ, RZ, UR44 ;  /* 0x0000002cff007e24 */ /* 0x003fe4000f8e00ff */
[----:B------:R-:W-:Y:S01]  /*19e0*/  IMAD.U32 R3, RZ, RZ, UR42 ;  /* 0x0000002aff037e24 */ /* 0x000fe2000f8e00ff */
[----:B------:R-:W-:-:S04]  /*19f0*/  UISETP.NE.AND UP0, UPT, UR5, 0x6, UPT ;  /* 0x000000060500788c */ /* 0x000fc8000bf05270 */
[----:B------:R-:W-:Y:S02]  /*1a00*/  USEL UR6, URZ, 0x1, UP0 ;  /* 0x000000013f067887 */ /* 0x000fe40008000000 */
[----:B------:R-:W-:Y:S02]  /*1a10*/  USEL UR5, UR5, URZ, UP0 ;  /* 0x0000003f05057287 */ /* 0x000fe40008000000 */
[----:B------:R-:W-:-:S06]  /*1a20*/  ULOP3.LUT UR6, UR40, UR6, URZ, 0x3c, !UPT ;  /* 0x0000000628067292 */ /* 0x000fcc000f8e3c3f */
[----:B------:R-:W-:-:S07]  /*1a30*/  IMAD.U32 R7, RZ, RZ, UR6 ;  /* 0x00000006ff077e24 */ /* 0x000fce000f8e00ff */
.L_x_29:
[----:B------:R-:W-:Y:S05]  /*1a40*/  @!P0 BRA `(.L_x_23) ;  /* 0x0000000000048947 */ /* 0x000fea0003800000 */
[----:B------:R-:W-:Y:S01]  /*1a50*/  BPT.TRAP 0x1 ;  /* 0x000000040000795c */ /* 0x000fe20000300000 */
.L_x_23:
[----:B------:R-:W0:Y:S01]  /*1a60*/  S2UR UR7, SR_CgaCtaId ;  /* 0x00000000000779c3 */ /* 0x000e220000008800 */
[----:B------:R-:W-:Y:S01]  /*1a70*/  UMOV UR6, 0x400 ;  /* 0x0000040000067882 */ /* 0x000fe20000000000 */
[----:B------:R-:W-:Y:S01]  /*1a80*/  IMAD.U32 R5, RZ, RZ, UR5 ;  /* 0x00000005ff057e24 */ /* 0x000fe2000f8e00ff */
[----:B------:R-:W-:Y:S01]  /*1a90*/  SHF.L.U32 R4, R7, 0x1f, RZ ;  /* 0x0000001f07047819 */ /* 0x000fe200000006ff */
[----:B0-----:R-:W-:-:S06]  /*1aa0*/  ULEA UR6, UR7, UR6, 0x18 ;  /* 0x0000000607067291 */ /* 0x001fcc000f8ec03f */
[----:B------:R-:W-:-:S04]  /*1ab0*/  IMAD.U32 R6, RZ, RZ, UR6 ;  /* 0x00000006ff067e24 */ /* 0x000fc8000f8e00ff */
[----:B------:R-:W-:-:S04]  /*1ac0*/  IMAD R5, R5, 0x8, R6 ;  /* 0x0000000805057824 */ /* 0x000fc800078e0206 */
[----:B------:R0:W1:Y:S01]  /*1ad0*/  SYNCS.PHASECHK.TRANS64.TRYWAIT P1, [R5+URZ], R4 ;  /* 0x00000004050075a7 */ /* 0x000062000802017f */
[----:B------:R-:W-:Y:S05]  /*1ae0*/  @!P0 BRA `(.L_x_24) ;  /* 0x0000000000048947 */ /* 0x000fea0003800000 */
[----:B------:R-:W-:Y:S01]  /*1af0*/  BPT.TRAP 0x1 ;  /* 0x000000040000795c */ /* 0x000fe20000300000 */
.L_x_24:
[----:B-1----:R-:W-:Y:S05]  /*1b00*/  @P1 BRA `(.L_x_25) ;  /* 0x0000000000081947 */ /* 0x002fea0003800000 */
[----:B------:R-:W1:Y:S02]  /*1b10*/  SYNCS.PHASECHK.TRANS64.TRYWAIT P1, [R5+URZ], R4 ;  /* 0x00000004050075a7 */ /* 0x000e64000802017f */
[----:B-1----:R-:W-:Y:S05]  /*1b20*/  @!P1 BRA `(.L_x_26) ;  /* 0x0000006400089947 */ /* 0x002fea0003800000 */
.L_x_25:
[----:B------:R-:W-:Y:S01]  /*1b30*/  ULEA UR6, UR5, UR45, 0xa ;  /* 0x0000002d05067291 */ /* 0x000fe2000f8e503f */
[----:B------:R-:W-:Y:S01]  /*1b40*/  WARPGROUP.ARRIVE ;  /* 0x00000000000079c5 */ /* 0x000fe20000000000 */
[----:B------:R-:W-:Y:S01]  /*1b50*/  ULEA UR7, UR5, UR4, 0xa ;  /* 0x0000000405077291 */ /* 0x000fe2000f8e503f */
[----:B------:R-:W-:Y:S01]  /*1b60*/  UMOV UR9, 0x40000040 ;  /* 0x4000004000097882 */ /* 0x000fe20000000000 */
[----:B------:R-:W-:-:S03]  /*1b70*/  UMOV UR11, 0x40000040 ;  /* 0x40000040000b7882 */ /* 0x000fc60000000000 */
[----:B------:R-:W-:Y:S02]  /*1b80*/  UMOV UR8, UR6 ;  /* 0x0000000600087c82 */ /* 0x000fe40008000000 */
[----:B------:R-:W-:Y:S02]  /*1b90*/  UMOV UR10, UR7 ;  /* 0x00000007000a7c82 */ /* 0x000fe40008000000 */
[----:B------:R-:W-:Y:S01]  /*1ba0*/  HGMMA.64x128x16.F32 R24, gdesc[UR8].tnspA.tnspB, R24, gsb0 ;  /* 0x61e00000081879f0 */ /* 0x000fe20008000818 */
[----:B------:R-:W-:Y:S02]  /*1bb0*/  UIADD3 UR8, UR6, 0x80, URZ ;  /* 0x0000008006087890 */ /* 0x000fe4000fffe03f */
[----:B------:R-:W-:Y:S01]  /*1bc0*/  UIADD3 UR10, UR7, 0x80, URZ ;  /* 0x00000080070a7890 */ /* 0x000fe2000fffe03f */
[----:B------:R-:W-:Y:S01]  /*1bd0*/  UMOV UR9, 0x40000040 ;  /* 0x4000004000097882 */ /* 0x000fe20000000000 */
[----:B------:R-:W-:Y:S01]  /*1be0*/  UMOV UR11, 0x40000040 ;  /* 0x40000040000b7882 */ /* 0x000fe20000000000 */
[----:B------:R-:W-:-:S02]  /*1bf0*/  WARPGROUP.DEPBAR.LE gsb0, 0x0 ;  /* 0x00008000000079c5 */ /* 0x000fc40000010000 */
        /* <DEDUP_REMOVED lines=18> */
[----:B------:R-:W-:Y:S01]  /*1d20*/  BPT.TRAP 0x1 ;  /* 0x000000040000795c */ /* 0x000fe20000300000 */
.L_x_27:
[----:B------:R-:W-:-:S13]  /*1d30*/  ISETP.NE.AND P1, PT, R102, RZ, PT ;  /* 0x000000ff6600720c */ /* 0x000fda0003f25270 */
[----:B01----:R-:W-:-:S04]  /*1d40*/  @P1 IMAD R4, R3, 0x8, R6 ;  /* 0x0000000803041824 */ /* 0x003fc800078e0206 */
[----:B------:R-:W-:-:S05]  /*1d50*/  @P1 VIADD R4, R4, 0x30 ;  /* 0x0000003004041836 */ /* 0x000fca0000000000 */
[----:B------:R-:W-:-:S04]  /*1d60*/  @P1 PRMT R4, R19, 0x654, R4 ;  /* 0x0000065413041816 */ /* 0x000fc80000000004 */
[----:B------:R0:W-:Y:S01]  /*1d70*/  @P1 SYNCS.ARRIVE.TRANS64.RED.A1T0 RZ, [R4+URZ], RZ ;  /* 0x000000ff04ff19a7 */ /* 0x0001e2000810043f */
[----:B------:R-:W-:-:S13]  /*1d80*/  ISETP.GT.U32.AND P1, PT, R18, 0x1, PT ;  /* 0x000000011200780c */ /* 0x000fda0003f24070 */
[----:B0-----:R-:W-:Y:S05]  /*1d90*/  @P1 BRA `(.L_x_28) ;  /* 0x0000000000041947 */ /* 0x001fea0003800000 */
[----:B------:R-:W-:Y:S01]  /*1da0*/  BPT.TRAP 0x1 ;  /* 0x000000040000795c */ /* 0x000fe20000300000 */
.L_x_28:
[----:B------:R-:W-:Y:S01]  /*1db0*/  UIADD3 UR5, UR5, 0x1, URZ ;  /* 0x0000000105057890 */ /* 0x000fe2000fffe03f */
[C---:B------:R-:W-:Y:S01]  /*1dc0*/  ISETP.GT.AND P2, PT, R0.reuse, 0x1, PT ;  /* 0x000000010000780c */ /* 0x040fe20003f44270 */
[----:B------:R-:W-:Y:S02]  /*1dd0*/  VIADD R3, R3, 0x1 ;  /* 0x0000000103037836 */ /* 0x000fe40000000000 */
[----:B------:R-:W-:Y:S01]  /*1de0*/  UISETP.NE.AND UP0, UPT, UR5, 0x6, UPT ;  /* 0x000000060500788c */ /* 0x000fe2000bf05270 */
[----:B------:R-:W-:Y:S02]  /*1df0*/  VIADD R0, R0, 0xffffffff ;  /* 0xffffffff00007836 */ /* 0x000fe40000000000 */
[C---:B------:R-:W-:Y:S01]  /*1e00*/  ISETP.NE.AND P1, PT, R3.reuse, 0x6, PT ;  /* 0x000000060300780c */ /* 0x040fe20003f25270 */
[----:B------:R-:W-:Y:S02]  /*1e10*/  USEL UR6, URZ, 0x1, UP0 ;  /* 0x000000013f067887 */ /* 0x000fe40008000000 */
[----:B------:R-:W-:Y:S01]  /*1e20*/  USEL UR5, UR5, URZ, UP0 ;  /* 0x0000003f05057287 */ /* 0x000fe20008000000 */
[----:B------:R-:W-:-:S03]  /*1e30*/  SEL R3, R3, RZ, P1 ;  /* 0x000000ff03037207 */ /* 0x000fc60000800000 */
[----:B------:R-:W-:Y:S01]  /*1e40*/  LOP3.LUT R7, R7, UR6, RZ, 0x3c, !PT ;  /* 0x0000000607077c12 */ /* 0x000fe2000f8e3cff */
[----:B------:R-:W-:Y:S07]  /*1e50*/  @P2 BRA `(.L_x_29) ;  /* 0xfffffff800f82947 */ /* 0x000fee000383ffff */
.L_x_22:
[----:B01----:R-:W0:Y:S02]  /*1e60*/  LDC R0, c[0x0][0x28c] ;  /* 0x0000a300ff007b82 */ /* 0x003e240000000800 */
[----:B0-----:R-:W-:-:S13]  /*1e70*/  ISETP.GE.AND P1, PT, R0, 0x1, PT ;  /* 0x000000010000780c */ /* 0x001fda0003f26270 */
[----:B------:R-:W-:Y:S05]  /*1e80*/  @!P1 BRA `(.L_x_30) ;  /* 0x0000000000449947 */ /* 0x000fea0003800000 */
[----:B------:R-:W-:Y:S05]  /*1e90*/  @!P0 BRA `(.L_x_31) ;  /* 0x0000000000048947 */ /* 0x000fea0003800000 */
[----:B------:R-:W-:Y:S01]  /*1ea0*/  BPT.TRAP 0x1 ;  /* 0x000000040000795c */ /* 0x000fe20000300000 */
.L_x_31:
[----:B------:R-:W-:-:S13]  /*1eb0*/  ISETP.NE.AND P0, PT, R102, RZ, PT ;  /* 0x000000ff6600720c */ /* 0x000fda0003f05270 */
[----:B------:R-:W-:-:S05]  /*1ec0*/  VOTEU.ANY UP0, P0 ;  /* 0x00000000003f7886 */ /* 0x000fca0000000100 */
[----:B------:R-:W-:-:S06]  /*1ed0*/  @UP0 UIADD3 UR4, UR44, UR42, URZ ;  /* 0x0000002a2c040290 */ /* 0x000fcc000fffe03f */
[----:B------:R-:W-:Y:S02]  /*1ee0*/  IMAD.U32 R4, RZ, RZ, UR4 ;  /* 0x00000004ff047e24 */ /* 0x000fe4000f8e00ff */
[----:B------:R-:W-:Y:S02]  /*1ef0*/  IMAD.U32 R3, RZ, RZ, UR4 ;  /* 0x00000004ff037e24 */ /* 0x000fe4000f8e00ff */
[----:B------:R-:W-:-:S05]  /*1f00*/  @P0 IMAD.WIDE.U32 R4, R4, -0x55555555, RZ ;  /* 0xaaaaaaab04040825 */ /* 0x000fca00078e00ff */
[----:B------:R-:W-:-:S05]  /*1f10*/  @P0 SHF.R.U32.HI R0, RZ, 0x2, R5 ;  /* 0x00000002ff000819 */ /* 0x000fca0000011605 */
[----:B------:R-:W-:-:S04]  /*1f20*/  @P0 IMAD R0, R0, -0x6, R3 ;  /* 0xfffffffa00000824 */ /* 0x000fc800078e0203 */
[----:B------:R-:W-:-:S04]  /*1f30*/  @P0 IMAD R0, R0, 0x8, R6 ;  /* 0x0000000800000824 */ /* 0x000fc800078e0206 */
[----:B------:R-:W-:-:S05]  /*1f40*/  @P0 VIADD R0, R0, 0x30 ;  /* 0x0000003000000836 */ /* 0x000fca0000000000 */
[----:B------:R-:W-:-:S04]  /*1f50*/  @P0 PRMT R0, R19, 0x654, R0 ;  /* 0x0000065413000816 */ /* 0x000fc80000000000 */
[----:B------:R0:W-:Y:S01]  /*1f60*/  @P0 SYNCS.ARRIVE.TRANS64.RED.A1T0 RZ, [R0+URZ], RZ ;  /* 0x000000ff00ff09a7 */ /* 0x0001e2000810043f */
[----:B------:R-:W-:-:S13]  /*1f70*/  ISETP.GT.U32.AND P0, PT, R18, 0x1, PT ;  /* 0x000000011200780c */ /* 0x000fda0003f04070 */
[----:B0-----:R-:W-:Y:S05]  /*1f80*/  @P0 BRA `(.L_x_30) ;  /* 0x0000000000040947 */ /* 0x001fea0003800000 */
[----:B------:R-:W-:Y:S01]  /*1f90*/  BPT.TRAP 0x1 ;  /* 0x000000040000795c */ /* 0x000fe20000300000 */
.L_x_30:
[----:B------:R-:W-:Y:S01]  /*1fa0*/  IMAD.SHL.U32 R3, R100, 0x80, RZ ;  /* 0x0000008064037824 */ /* 0x000fe200078e00ff */
[----:B------:R-:W-:Y:S01]  /*1fb0*/  UIADD3 UR42, UR43, UR42, URZ ;  /* 0x0000002a2b2a7290 */ /* 0x000fe2000fffe03f */
[----:B------:R-:W-:Y:S01]  /*1fc0*/  SHF.R.S32.HI R13, RZ, 0x1f, R99 ;  /* 0x0000001fff0d7819 */ /* 0x000fe20000011463 */
[----:B------:R-:W-:Y:S01]  /*1fd0*/  UISETP.GE.U32.AND UP1, UPT, UR43, 0x6, UPT ;  /* 0x000000062b00788c */ /* 0x000fe2000bf26070 */
[----:B------:R-:W-:Y:S01]  /*1fe0*/  IMAD.SHL.U32 R7, R101, 0x80, RZ ;  /* 0x0000008065077824 */ /* 0x000fe200078e00ff */
[----:B------:R-:W-:Y:S01]  /*1ff0*/  ULDC UR7, c[0x0][0x288] ;  /* 0x0000a20000077ab9 */ /* 0x000fe20000000800 */
[C---:B------:R-:W-:Y:S01]  /*2000*/  LOP3.LUT R8, R3.reuse, 0x6, R94, 0xf8, !PT ;  /* 0x0000000603087812 */ /* 0x040fe200078ef85e */
[----:B------:R-:W-:Y:S01]  /*2010*/  UISETP.GT.U32.AND UP0, UPT, UR42, 0x5, UPT ;  /* 0x000000052a00788c */ /* 0x000fe2000bf04070 */
[----:B------:R-:W-:Y:S01]  /*2020*/  ISETP.GE.AND P0, PT, R3, UR7, PT ;  /* 0x0000000703007c0c */ /* 0x000fe2000bf06270 */
[----:B------:R-:W-:Y:S01]  /*2030*/  ULDC.64 UR4, c[0x0][0x5d0] ;  /* 0x0001740000047ab9 */ /* 0x000fe20000000a00 */
[--C-:B------:R-:W-:Y:S01]  /*2040*/  SHF.R.S32.HI R9, RZ, 0x1f, R8.reuse ;  /* 0x0000001fff097819 */ /* 0x100fe20000011408 */
[----:B------:R-:W-:Y:S01]  /*2050*/  ULDC UR10, c[0x0][0x284] ;  /* 0x0000a100000a7ab9 */ /* 0x000fe20000000800 */
[----:B------:R-:W-:Y:S01]  /*2060*/  IMAD R0, R13, UR4, RZ ;  /* 0x000000040d007c24 */ /* 0x000fe2000f8e02ff */
[----:B------:R-:W-:Y:S01]  /*2070*/  UISETP.LT.U32.AND UP0, UPT, UR43, 0x6, UP0 ;  /* 0x000000062b00788c */ /* 0x000fe20008701070 */
[----:B------:R-:W-:Y:S01]  /*2080*/  ISETP.GE.OR P0, PT, R7, UR10, P0 ;  /* 0x0000000a07007c0c */ /* 0x000fe20008706670 */
[----:B------:R-:W-:Y:S01]  /*2090*/  IMAD.WIDE.U32 R4, R99, UR4, R8 ;  /* 0x0000000463047c25 */ /* 0x000fe2000f8e0008 */
[----:B------:R-:W-:Y:S01]  /*20a0*/  ULDC.64 UR8, c[0x0][0x5c8] ;  /* 0x0001720000087ab9 */ /* 0x000fe20000000a00 */
[----:B------:R-:W-:-:S02]  /*20b0*/  USEL UR6, URZ, 0x1, !UP0 ;  /* 0x000000013f067887 */ /* 0x000fc4000c000000 */
[----:B------:R-:W-:Y:S01]  /*20c0*/  IMAD R11, R99, UR5, R0 ;  /* 0x00000005630b7c24 */ /* 0x000fe2000f8e0200 */
[----:B------:R-:W-:Y:S01]  /*20d0*/  @UP1 UIMAD.WIDE.U32 UR4, UR42, -0x55555555, URZ ;  /* 0xaaaaaaab2a0418a5 */ /* 0x000fe2000f8e003f */
[----:B------:R-:W-:Y:S01]  /*20e0*/  IMAD.WIDE R100, R101, 0x80, R22 ;  /* 0x0000008065647825 */ /* 0x000fe200078e0216 */
[----:B------:R-:W-:Y:S02]  /*20f0*/  ULOP3.LUT UR40, UR40, UR6, URZ, 0x3c, !UPT ;  /* 0x0000000628287292 */ /* 0x000fe4000f8e3c3f */
[----:B------:R-:W-:Y:S01]  /*2100*/  @UP1 USHF.R.U32.HI UR4, URZ, 0x2, UR5 ;  /* 0x000000023f041899 */ /* 0x000fe20008011605 */
[----:B------:R-:W-:Y:S02]  /*2110*/  IMAD.IADD R5, R5, 0x1, R11 ;  /* 0x0000000105057824 */ /* 0x000fe400078e020b */
[----:B------:R-:W-:Y:S01]  /*2120*/  IMAD R11, R101, UR8, RZ ;  /* 0x00000008650b7c24 */ /* 0x000fe2000f8e02ff */
[----:B------:R-:W-:Y:S01]  /*2130*/  @UP1 ULOP3.LUT UR40, UR40, 0x1, UR4, 0x78, !UPT ;  /* 0x0000000128281892 */ /* 0x000fe2000f8e7804 */
[----:B------:R-:W-:-:S04]  /*2140*/  IMAD.WIDE.U32 R104, R100, UR8, R4 ;  /* 0x0000000864687c25 */ /* 0x000fc8000f8e0004 */
[----:B------:R-:W-:Y:S02]  /*2150*/  IMAD R11, R100, UR9, R11 ;  /* 0x00000009640b7c24 */ /* 0x000fe4000f8e020b */
[----:B------:R-:W-:Y:S01]  /*2160*/  IMAD.MOV.U32 R0, RZ, RZ, -0x1 ;  /* 0xffffffffff007424 */ /* 0x000fe200078e00ff */
[----:B------:R-:W-:Y:S06]  /*2170*/  @P0 BRA `(.L_x_32) ;  /* 0x0000004000040947 */ /* 0x000fec0003800000 */
[----:B-----5:R-:W-:Y:S01]  /*2180*/  FSETP.NEU.AND P1, PT, R89, RZ, PT ;  /* 0x000000ff5900720b */ /* 0x020fe20003f2d000 */
[----:B------:R-:W-:Y:S01]  /*2190*/  IMAD.IADD R4, R93, 0x1, -R3 ;  /* 0x000000015d047824 */ /* 0x000fe200078e0a03 */
[----:B------:R-:W-:Y:S01]  /*21a0*/  BSSY B0, `(.L_x_32) ;  /* 0x00003fe000007945 */ /* 0x000fe20003800000 */
[----:B------:R-:W-:Y:S02]  /*21b0*/  IMAD.IADD R3, R98, 0x1, -R7 ;  /* 0x0000000162037824 */ /* 0x000fe400078e0a07 */
[----:B------:R-:W-:Y:S01]  /*21c0*/  IMAD.IADD R115, R105, 0x1, R11 ;  /* 0x0000000169737824 */ /* 0x000fe200078e020b */
[----:B------:R-:W-:-:S04]  /*21d0*/  ISETP.GT.AND P0, PT, R4, RZ, PT ;  /* 0x000000ff0400720c */ /* 0x000fc80003f04270 */
[----:B------:R-:W-:-:S03]  /*21e0*/  ISETP.GT.AND P3, PT, R3, RZ, P0 ;  /* 0x000000ff0300720c */ /* 0x000fc60000764270 */
[----:B------:R-:W-:Y:S10]  /*21f0*/  @!P1 BRA `(.L_x_33) ;  /* 0x0000002c00289947 */ /* 0x000ff40003800000 */
[----:B------:R-:W0:Y:S01]  /*2200*/  LDC.64 R108, c[0x0][0x5b8] ;  /* 0x00016e00ff6c7b82 */ /* 0x000e220000000a00 */
[----:B------:R-:W-:-:S07]  /*2210*/  ULDC.64 UR4, c[0x0][0x5c0] ;  /* 0x0001700000047ab9 */ /* 0x000fce0000000a00 */
[----:B------:R-:W1:Y:S08]  /*2220*/  LDC.64 R110, c[0x0][0x5b0] ;  /* 0x00016c00ff6e7b82 */ /* 0x000e700000000a00 */
[----:B------:R-:W2:Y:S01]  /*2230*/  LDC.64 R112, c[0x0][0x5a8] ;  /* 0x00016a00ff707b82 */ /* 0x000ea20000000a00 */
[-C--:B0-----:R-:W-:Y:S02]  /*2240*/  IMAD R6, R13, R108.reuse, RZ ;  /* 0x0000006c0d067224 */ /* 0x081fe400078e02ff */
[----:B------:R-:W-:-:S04]  /*2250*/  IMAD.WIDE.U32 R106, R99, R108, R8 ;  /* 0x0000006c636a7225 */ /* 0x000fc800078e0008 */
[----:B------:R-:W-:Y:S02]  /*2260*/  IMAD R105, R99, R109, R6 ;  /* 0x0000006d63697224 */ /* 0x000fe400078e0206 */
[-C--:B-1----:R-:W-:Y:S02]  /*2270*/  IMAD R5, R101, R110.reuse, RZ ;  /* 0x0000006e65057224 */ /* 0x082fe400078e02ff */
[----:B------:R-:W-:Y:S02]  /*2280*/  IMAD.IADD R13, R107, 0x1, R105 ;  /* 0x000000016b0d7824 */ /* 0x000fe400078e0269 */
[----:B------:R-:W-:Y:S02]  /*2290*/  IMAD.MOV.U32 R12, RZ, RZ, R106 ;  /* 0x000000ffff0c7224 */ /* 0x000fe400078e006a */
[C---:B------:R-:W-:Y:S02]  /*22a0*/  IMAD R109, R100.reuse, R111, R5 ;  /* 0x0000006f646d7224 */ /* 0x040fe400078e0205 */
[----:B------:R-:W-:-:S04]  /*22b0*/  IMAD.WIDE.U32 R6, R100, R110, R12 ;  /* 0x0000006e64067225 */ /* 0x000fc800078e000c */
[----:B------:R-:W-:Y:S01]  /*22c0*/  IMAD.IADD R5, R7, 0x1, R109 ;  /* 0x0000000107057824 */ /* 0x000fe200078e026d */
[----:B--2---:R-:W-:-:S04]  /*22d0*/  LEA R14, P1, R6, R112, 0x1 ;  /* 0x00000070060e7211 */ /* 0x004fc800078208ff */
[----:B------:R-:W-:-:S05]  /*22e0*/  LEA.HI.X R15, R6, R113, R5, 0x1, P1 ;  /* 0x00000071060f7211 */ /* 0x000fca00008f0c05 */
[----:B------:R0:W2:Y:S01]  /*22f0*/  @P3 LDG.E.LTC128B.U16 R5, desc[UR36][R14.64] ;  /* 0x000000240e053981 */ /* 0x0000a2000c1e1520 */
[----:B------:R-:W-:Y:S01]  /*2300*/  IMAD.WIDE.U32 R6, R100, R110, R8 ;  /* 0x0000006e64067225 */ /* 0x000fe200078e0008 */
[----:B------:R-:W-:Y:S03]  /*2310*/  BSSY B1, `(.L_x_34) ;  /* 0x0000013000017945 */ /* 0x000fe60003800000 */
[----:B------:R-:W-:Y:S02]  /*2320*/  IMAD.IADD R7, R109, 0x1, R7 ;  /* 0x000000016d077824 */ /* 0x000fe400078e0207 */
[----:B------:R-:W-:Y:S01]  /*2330*/  IMAD.WIDE.U32 R20, R99, R108, R6 ;  /* 0x0000006c63147225 */ /* 0x000fe200078e0006 */
[----:B0-----:R-:W-:-:S03]  /*2340*/  SHF.L.U64.HI R15, R110, 0x3, R111 ;  /* 0x000000036e0f7819 */ /* 0x001fc6000001026f */
[----:B------:R-:W-:Y:S01]  /*2350*/  IMAD.IADD R7, R105, 0x1, R21 ;  /* 0x0000000169077824 */ /* 0x000fe200078e0215 */
[----:B------:R-:W-:Y:S01]  /*2360*/  LEA R6, P4, R20, R112, 0x1 ;  /* 0x0000007014067211 */ /* 0x000fe200078808ff */
[----:B------:R-:W-:-:S03]  /*2370*/  IMAD.SHL.U32 R14, R110, 0x8, RZ ;  /* 0x000000086e0e7824 */ /* 0x000fc600078e00ff */
[----:B------:R-:W-:Y:S01]  /*2380*/  LEA.HI.X R7, R20, R113, R7, 0x1, P4 ;  /* 0x0000007114077211 */ /* 0x000fe200020f0c07 */
[----:B--2---:R-:W-:-:S05]  /*2390*/  HADD2.F32 R10, -RZ, R5.H0_H0 ;  /* 0x20000005ff0a7230 */ /* 0x004fca0000004100 */
[----:B------:R-:W-:Y:S01]  /*23a0*/  FMUL R11, R10, R89 ;  /* 0x000000590a0b7220 */ /* 0x000fe20000400000 */
[----:B------:R-:W-:-:S03]  /*23b0*/  LEA R10, P1, R104, UR4, 0x1 ;  /* 0x00000004680a7c11 */ /* 0x000fc6000f8208ff */
[----:B------:R-:W-:Y:S01]  /*23c0*/  FFMA R24, R24, R88, R11 ;  /* 0x0000005818187223 */ /* 0x000fe2000000000b */
[----:B------:R-:W-:Y:S02]  /*23d0*/  LEA.HI.X R11, R104, UR5, R115, 0x1, P1 ;  /* 0x00000005680b7c11 */ /* 0x000fe400088f0c73 */
[----:B------:R-:W-:Y:S02]  /*23e0*/  ISETP.GT.AND P1, PT, R4, 0x1, PT ;  /* 0x000000010400780c */ /* 0x000fe40003f24270 */
[----:B------:R-:W-:Y:S02]  /*23f0*/  F2FP.F16.F32.PACK_AB R24, RZ, R24 ;  /* 0x00000018ff18723e */ /* 0x000fe400000000ff */
[----:B------:R-:W-:-:S03]  /*2400*/  ISETP.GT.AND P2, PT, R3, RZ, P1 ;  /* 0x000000ff0300720c */ /* 0x000fc60000f44270 */
[----:B------:R0:W-:Y:S10]  /*2410*/  @P3 STG.E.U16 desc[UR36][R10.64], R24 ;  /* 0x000000180a003986 */ /* 0x0001f4000c101524 */
[----:B------:R-:W-:Y:S05]  /*2420*/  @!P2 BRA `(.L_x_35) ;  /* 0x000000000004a947 */ /* 0x000fea0003800000 */
[----:B------:R1:W5:Y:S02]  /*2430*/  LDG.E.LTC128B.U16 R5, desc[UR36][R6.64+0x2] ;  /* 0x0000022406057981 */ /* 0x000364000c1e1520 */
.L_x_35:
[----:B------:R-:W-:Y:S05]  /*2440*/  BSYNC B1 ;  /* 0x0000000000017941 */ /* 0x000fea0003800000 */
.L_x_34:
[----:B-----5:R-:W-:Y:S01]  /*2450*/  HADD2.F32 R12, -RZ, R5.H0_H0 ;  /* 0x20000005ff0c7230 */ /* 0x020fe20000004100 */
[----:B------:R-:W-:Y:S01]  /*2460*/  ISETP.GT.AND P0, PT, R3, 0x8, P0 ;  /* 0x000000080300780c */ /* 0x000fe20000704270 */
[----:B------:R-:W-:Y:S01]  /*2470*/  IMAD.WIDE.U32 R20, R100, R110, R14 ;  /* 0x0000006e64147225 */ /* 0x000fe200078e000e */
[----:B0-----:R-:W-:-:S03]  /*2480*/  PRMT R24, R5, 0x7610, R24 ;  /* 0x0000761005187816 */ /* 0x001fc60000000018 */
[----:B------:R-:W-:Y:S01]  /*2490*/  FMUL R12, R12, R89 ;  /* 0x000000590c0c7220 */ /* 0x000fe20000400000 */
[----:B------:R-:W-:Y:S01]  /*24a0*/  IMAD.IADD R109, R109, 0x1, R21 ;  /* 0x000000016d6d7824 */ /* 0x000fe200078e0215 */
[----:B------:R-:W-:Y:S02]  /*24b0*/  IADD3 R106, P3, R106, R20, RZ ;  /* 0x000000146a6a7210 */ /* 0x000fe40007f7e0ff */
[----:B------:R-:W-:-:S03]  /*24c0*/  FFMA R12, R25, R88, R12 ;  /* 0x00000058190c7223 */ /* 0x000fc6000000000c */
[----:B------:R-:W-:Y:S01]  /*24d0*/  IMAD.X R13, R109, 0x1, R13, P3 ;  /* 0x000000016d0d7824 */ /* 0x000fe200018e060d */
[C---:B------:R-:W-:Y:S02]  /*24e0*/  LEA R14, P3, R106.reuse, R112, 0x1 ;  /* 0x000000706a0e7211 */ /* 0x040fe400078608ff */
[----:B------:R-:W-:Y:S02]  /*24f0*/  F2FP.F16.F32.PACK_AB R12, RZ, R12 ;  /* 0x0000000cff0c723e */ /* 0x000fe400000000ff */
[----:B------:R-:W-:Y:S02]  /*2500*/  LEA.HI.X R15, R106, R113, R13, 0x1, P3 ;  /* 0x000000716a0f7211 */ /* 0x000fe400018f0c0d */
[----:B------:R-:W-:-:S05]  /*2510*/  PRMT R21, R12, 0x7610, R21 ;  /* 0x000076100c157816 */ /* 0x000fca0000000015 */
[----:B------:R0:W-:Y:S04]  /*2520*/  @P2 STG.E.U16 desc[UR36][R10.64+0x2], R21 ;  /* 0x000002150a002986 */ /* 0x0001e8000c101524 */
[----:B------:R-:W2:Y:S01]  /*2530*/  @P0 LDG.E.LTC128B.U16 R24, desc[UR36][R14.64] ;  /* 0x000000240e180981 */ /* 0x000ea2000c1e1520 */
[----:B------:R-:W-:Y:S01]  /*2540*/  IADD3 R20, P2, R8, R20, RZ ;  /* 0x0000001408147210 */ /* 0x000fe20007f5e0ff */
[----:B------:R-:W-:Y:S01]  /*2550*/  BSSY B1, `(.L_x_36) ;  /* 0x0000011000017945 */ /* 0x000fe20003800000 */
[C---:B------:R-:W-:Y:S02]  /*2560*/  SHF.L.U64.HI R13, R90.reuse, 0x1, R91 ;  /* 0x000000015a0d7819 */ /* 0x040fe4000001025b */
[----:B------:R-:W-:Y:S01]  /*2570*/  ISETP.GT.AND P1, PT, R3, 0x8, P1 ;  /* 0x000000080300780c */ /* 0x000fe20000f24270 */
[----:B0-----:R-:W-:Y:S01]  /*2580*/  IMAD.X R21, R9, 0x1, R109, P2 ;  /* 0x0000000109157824 */ /* 0x001fe200010e066d */
[----:B------:R-:W-:Y:S01]  /*2590*/  LEA R12, P2, R90, R10, 0x1 ;  /* 0x0000000a5a0c7211 */ /* 0x000fe200078408ff */
[----:B------:R-:W-:-:S04]  /*25a0*/  IMAD.WIDE.U32 R20, R99, R108, R20 ;  /* 0x0000006c63147225 */ /* 0x000fc800078e0014 */
[----:B------:R-:W-:Y:S02]  /*25b0*/  IMAD.X R13, R13, 0x1, R11, P2 ;  /* 0x000000010d0d7824 */ /* 0x000fe400010e060b */
[----:B------:R-:W-:Y:S02]  /*25c0*/  IMAD.IADD R9, R105, 0x1, R21 ;  /* 0x0000000169097824 */ /* 0x000fe400078e0215 */
[----:B--2---:R-:W-:-:S05]  /*25d0*/  HADD2.F32 R8, -RZ, R24.H0_H0 ;  /* 0x20000018ff087230 */ /* 0x004fca0000004100 */
[----:B------:R-:W-:Y:S01]  /*25e0*/  FMUL R5, R8, R89 ;  /* 0x0000005908057220 */ /* 0x000fe20000400000 */
[----:B------:R-:W-:-:S03]  /*25f0*/  LEA R8, P3, R20, R112, 0x1 ;  /* 0x0000007014087211 */ /* 0x000fc600078608ff */
[----:B------:R-:W-:Y:S01]  /*2600*/  FFMA R5, R26, R88, R5 ;  /* 0x000000581a057223 */ /* 0x000fe20000000005 */
[----:B------:R-:W-:-:S04]  /*2610*/  LEA.HI.X R9, R20, R113, R9, 0x1, P3 ;  /* 0x0000007114097211 */ /* 0x000fc800018f0c09 */
[----:B------:R-:W-:-:S05]  /*2620*/  F2FP.F16.F32.PACK_AB R5, RZ, R5 ;  /* 0x00000005ff05723e */ /* 0x000fca00000000ff */
[----:B------:R0:W-:Y:S01]  /*2630*/  @P0 STG.E.U16 desc[UR36][R12.64], R5 ;  /* 0x000000050c000986 */ /* 0x0001e2000c101524 */
[----:B------:R-:W-:Y:S05]  /*2640*/  @!P1 BRA `(.L_x_37) ;  /* 0x0000000000049947 */ /* 0x000fea0003800000 */
[----:B------:R2:W5:Y:S02]  /*2650*/  LDG.E.LTC128B.U16 R24, desc[UR36][R8.64+0x2] ;  /* 0x0000022408187981 */ /* 0x000564000c1e1520 */
.L_x_37:
[----:B------:R-:W-:Y:S05]  /*2660*/  BSYNC B1 ;  /* 0x0000000000017941 */ /* 0x000fea0003800000 */
.L_x_36:
[----:B-----5:R-:W-:Y:S01]  /*2670*/  HADD2.F32 R14, -RZ, R24.H0_H0 ;  /* 0x20000018ff0e7230 */ /* 0x020fe20000004100 */
[----:B------:R-:W-:Y:S01]  /*2680*/  ISETP.GT.AND P0, PT, R4, 0x8, PT ;  /* 0x000000080400780c */ /* 0x000fe20003f04270 */
[----:B------:R-:W-:Y:S03]  /*2690*/  BSSY B1, `(.L_x_38) ;  /* 0x0000008000017945 */ /* 0x000fe60003800000 */
[----:B------:R-:W-:Y:S01]  /*26a0*/  FMUL R14, R14, R89 ;  /* 0x000000590e0e7220 */ /* 0x000fe20000400000 */
[----:B------:R-:W-:-:S03]  /*26b0*/  ISETP.GT.AND P2, PT, R3, RZ, P0 ;  /* 0x000000ff0300720c */ /* 0x000fc60000744270 */
[----:B------:R-:W-:-:S05]  /*26c0*/  FFMA R14, R27, R88, R14 ;  /* 0x000000581b0e7223 */ /* 0x000fca000000000e */
[----:B------:R-:W-:-:S05]  /*26d0*/  F2FP.F16.F32.PACK_AB R14, RZ, R14 ;  /* 0x0000000eff0e723e */ /* 0x000fca00000000ff */
[----:B------:R3:W-:Y:S01]  /*26e0*/  @P1 STG.E.U16 desc[UR36][R12.64+0x2], R14 ;  /* 0x0000020e0c001986 */ /* 0x0007e2000c101524 */
[----:B------:R-:W-:Y:S05]  /*26f0*/  @!P2 BRA `(.L_x_39) ;  /* 0x000000000004a947 */ /* 0x000fea0003800000 */
[----:B------:R4:W5:Y:S02]  /*2700*/  LDG.E.LTC128B.U16 R24, desc[UR36][R6.64+0x10] ;  /* 0x0000102406187981 */ /* 0x000964000c1e1520 */
.L_x_39:
[----:B------:R-:W-:Y:S05]  /*2710*/  BSYNC B1 ;  /* 0x0000000000017941 */ /* 0x000fea0003800000 */
.L_x_38:
[----:B---3-5:R-:W-:Y:S01]  /*2720*/  HADD2.F32 R14, -RZ, R24.H0_H0 ;  /* 0x20000018ff0e7230 */ /* 0x028fe20000004100 */
[----:B------:R-:W-:Y:S01]  /*2730*/  ISETP.GT.AND P1, PT, R4, 0x9, PT ;  /* 0x000000090400780c */ /* 0x000fe20003f24270 */
[----:B------:R-:W-:Y:S03]  /*2740*/  BSSY B1, `(.L_x_40) ;  /* 0x0000008000017945 */ /* 0x000fe60003800000 */
[----:B0-----:R-:W-:Y:S01]  /*2750*/  FMUL R5, R14, R89 ;  /* 0x000000590e057220 */ /* 0x001fe20000400000 */
[----:B------:R-:W-:-:S03]  /*2760*/  ISETP.GT.AND P3, PT, R3, RZ, P1 ;  /* 0x000000ff0300720c */ /* 0x000fc60000f64270 */
[----:B------:R-:W-:-:S05]  /*2770*/  FFMA R5, R28, R88, R5 ;  /* 0x000000581c057223 */ /* 0x000fca0000000005 */
[----:B------:R-:W-:-:S05]  /*2780*/  F2FP.F16.F32.PACK_AB R5, RZ, R5 ;  /* 0x00000005ff05723e */ /* 0x000fca00000000ff */
[----:B------:R0:W-:Y:S01]  /*2790*/  @P2 STG.E.U16 desc[UR36][R10.64+0x10], R5 ;  /* 0x000010050a002986 */ /* 0x0001e2000c101524 */
[----:B------:R-:W-:Y:S05]  /*27a0*/  @!P3 BRA `(.L_x_41) ;  /* 0x000000000004b947 */ /* 0x000fea0003800000 */
[----:B------:R3:W5:Y:S02]  /*27b0*/  LDG.E.LTC128B.U16 R24, desc[UR36][R6.64+0x12] ;  /* 0x0000122406187981 */ /* 0x000764000c1e1520 */
.L_x_41:
[----:B------:R-:W-:Y:S05]  /*27c0*/  BSYNC B1 ;  /* 0x0000000000017941 */ /* 0x000fea0003800000 */
.L_x_40:
[----:B-----5:R-:W-:Y:S01]  /*27d0*/  HADD2.F32 R14, -RZ, R24.H0_H0 ;  /* 0x20000018ff0e7230 */ /* 0x020fe20000004100 */
[----:B------:R-:W-:Y:S01]  /*27e0*/  ISETP.GT.AND P0, PT, R3, 0x8, P0 ;  /* 0x000000080300780c */ /* 0x000fe20000704270 */
[----:B------:R-:W-:Y:S03]  /*27f0*/  BSSY B1, `(.L_x_42) ;  /* 0x0000007000017945 */ /* 0x000fe60003800000 */
[----:B------:R-:W-:-:S04]  /*2800*/  FMUL R14, R14, R89 ;  /* 0x000000590e0e7220 */ /* 0x000fc80000400000 */
[----:B------:R-:W-:-:S05]  /*2810*/  FFMA R14, R29, R88, R14 ;  /* 0x000000581d0e7223 */ /* 0x000fca000000000e */
[----:B------:R-:W-:-:S05]  /*2820*/  F2FP.F16.F32.PACK_AB R14, RZ, R14 ;  /* 0x0000000eff0e723e */ /* 0x000fca00000000ff */
[----:B------:R0:W-:Y:S01]  /*2830*/  @P3 STG.E.U16 desc[UR36][R10.64+0x12], R14 ;  /* 0x0000120e0a003986 */ /* 0x0001e2000c101524 */
[----:B------:R-:W-:Y:S05]  /*2840*/  @!P0 BRA `(.L_x_43) ;  /* 0x0000000000048947 */ /* 0x000fea0003800000 */
[----:B------:R0:W5:Y:S02]  /*2850*/  LDG.E.LTC128B.U16 R24, desc[UR36][R8.64+0x10] ;  /* 0x0000102408187981 */ /* 0x000164000c1e1520 */
.L_x_43:
[----:B------:R-:W-:Y:S05]  /*2860*/  BSYNC B1 ;  /* 0x0000000000017941 */ /* 0x000fea0003800000 */
.L_x_42:
[----:B0----5:R-:W-:Y:S01]  /*2870*/  HADD2.F32 R14, -RZ, R24.H0_H0 ;  /* 0x20000018ff0e7230 */ /* 0x021fe20000004100 */
        /* <DEDUP_REMOVED lines=8> */
.L_x_45:
[----:B------:R-:W-:Y:S05]  /*2900*/  BSYNC B1 ;  /* 0x0000000000017941 */ /* 0x000fea0003800000 */
.L_x_44:
        /* <DEDUP_REMOVED lines=10> */
.L_x_47:
[----:B------:R-:W-:Y:S05]  /*29b0*/  BSYNC B1 ;  /* 0x0000000000017941 */ /* 0x000fea0003800000 */
.L_x_46:
[----:B0----5:R-:W-:Y:S01]  /*29c0*/  HADD2.F32 R14, -RZ, R24.H0_H0 ;  /* 0x20000018ff0e7230 */ /* 0x021fe20000004100 */
        /* <DEDUP_REMOVED lines=9> */
.L_x_49:
[----:B------:R-:W-:Y:S05]  /*2a60*/  BSYNC B1 ;  /* 0x0000000000017941 */ /* 0x000fea0003800000 */
.L_x_48:
        /* <DEDUP_REMOVED lines=9> */
.L_x_51:
[----:B------:R-:W-:Y:S05]  /*2b00*/  BSYNC B1 ;  /* 0x0000000000017941 */ /* 0x000fea0003800000 */
.L_x_50:
        /* <DEDUP_REMOVED lines=9> */
.L_x_53:
[----:B------:R-:W-:Y:S05]  /*2ba0*/  BSYNC B1 ;  /* 0x0000000000017941 */ /* 0x000fea0003800000 */
.L_x_52:
        /* <DEDUP_REMOVED lines=10> */
.L_x_55:
[----:B------:R-:W-:Y:S05]  /*2c50*/  BSYNC B1 ;  /* 0x0000000000017941 */ /* 0x000fea0003800000 */
.L_x_54:
        /* <DEDUP_REMOVED lines=10> */
.L_x_57:
[----:B------:R-:W-:Y:S05]  /*2d00*/  BSYNC B1 ;  /* 0x0000000000017941 */ /* 0x000fea0003800000 */
.L_x_56:
        /* <DEDUP_REMOVED lines=9> */
.L_x_59:
[----:B------:R-:W-:Y:S05]  /*2da0*/  BSYNC B1 ;  /* 0x0000000000017941 */ /* 0x000fea0003800000 */
.L_x_58:
        /* <DEDUP_REMOVED lines=9> */
.L_x_61:
[----:B------:R-:W-:Y:S05]  /*2e40*/  BSYNC B1 ;  /* 0x0000000000017941 */ /* 0x000fea0003800000 */
.L_x_60:
        /* <DEDUP_REMOVED lines=10> */
.L_x_63:
[----:B------:R-:W-:Y:S05]  /*2ef0*/  BSYNC B1 ;  /* 0x0000000000017941 */ /* 0x000fea0003800000 */
.L_x_62:
        /* <DEDUP_REMOVED lines=10> */
.L_x_65:
[----:B------:R-:W-:Y:S05]  /*2fa0*/  BSYNC B1 ;  /* 0x0000000000017941 */ /* 0x000fea0003800000 */
.L_x_64:
        /* <DEDUP_REMOVED lines=9> */
.L_x_67:
[----:B------:R-:W-:Y:S05]  /*3040*/  BSYNC B1 ;  /* 0x0000000000017941 */ /* 0x000fea0003800000 */
.L_x_66:
        /* <DEDUP_REMOVED lines=9> */
.L_x_69:
[----:B------:R-:W-:Y:S05]  /*30e0*/  BSYNC B1 ;  /* 0x0000000000017941 */ /* 0x000fea0003800000 */
.L_x_68:
        /* <DEDUP_REMOVED lines=10> */
.L_x_71:
[----:B------:R-:W-:Y:S05]  /*3190*/  BSYNC B1 ;  /* 0x0000000000017941 */ /* 0x000fea0003800000 */
.L_x_70:
        /* <DEDUP_REMOVED lines=10> */
.L_x_73:
[----:B------:R-:W-:Y:S05]  /*3240*/  BSYNC B1 ;  /* 0x0000000000017941 */ /* 0x000fea0003800000 */
.L_x_72:
        /* <DEDUP_REMOVED lines=9> */
.L_x_75:
[----:B------:R-:W-:Y:S05]  /*32e0*/  BSYNC B1 ;  /* 0x0000000000017941 */ /* 0x000fea0003800000 */
.L_x_74:
        /* <DEDUP_REMOVED lines=9> */
.L_x_77:
[----:B------:R-:W-:Y:S05]  /*3380*/  BSYNC B1 ;  /* 0x0000000000017941 */ /* 0x000fea0003800000 */
.L_x_76:
        /* <DEDUP_REMOVED lines=10> */
.L_x_79:
[----:B------:R-:W-:Y:S05]  /*3430*/  BSYNC B1 ;  /* 0x0000000000017941 */ /* 0x000fea0003800000 */
.L_x_78:
        /* <DEDUP_REMOVED lines=10> */
.L_x_81:
[----:B------:R-:W-:Y:S05]  /*34e0*/  BSYNC B1 ;  /* 0x0000000000017941 */ /* 0x000fea0003800000 */
.L_x_80:
        /* <DEDUP_REMOVED lines=9> */
.L_x_83:
[----:B------:R-:W-:Y:S05]  /*3580*/  BSYNC B1 ;  /* 0x0000000000017941 */ /* 0x000fea0003800000 */
.L_x_82:
        /* <DEDUP_REMOVED lines=9> */
.L_x_85:
[----:B------:R-:W-:Y:S05]  /*3620*/  BSYNC B1 ;  /* 0x0000000000017941 */ /* 0x000fea0003800000 */
.L_x_84:
        /* <DEDUP_REMOVED lines=10> */
.L_x_87:
[----:B------:R-:W-:Y:S05]  /*36d0*/  BSYNC B1 ;  /* 0x0000000000017941 */ /* 0x000fea0003800000 */
.L_x_86:
        /* <DEDUP_REMOVED lines=10> */
.L_x_89:
[----:B------:R-:W-:Y:S05]  /*3780*/  BSYNC B1 ;  /* 0x0000000000017941 */ /* 0x000fea0003800000 */
.L_x_88:
        /* <DEDUP_REMOVED lines=9> */
.L_x_91:
[----:B------:R-:W-:Y:S05]  /*3820*/  BSYNC B1 ;  /* 0x0000000000017941 */ /* 0x000fea0003800000 */
.L_x_90:
        /* <DEDUP_REMOVED lines=9> */
.L_x_93:
[----:B------:R-:W-:Y:S05]  /*38c0*/  BSYNC B1 ;  /* 0x0000000000017941 */ /* 0x000fea0003800000 */
.L_x_92:
        /* <DEDUP_REMOVED lines=10> */
.L_x_95:
[----:B------:R-:W-:Y:S05]  /*3970*/  BSYNC B1 ;  /* 0x0000000000017941 */ /* 0x000fea0003800000 */
.L_x_94:
        /* <DEDUP_REMOVED lines=10> */
.L_x_97:
[----:B------:R-:W-:Y:S05]  /*3a20*/  BSYNC B1 ;  /* 0x0000000000017941 */ /* 0x000fea0003800000 */
.L_x_96:
        /* <DEDUP_REMOVED lines=9> */
.L_x_99:
[----:B------:R-:W-:Y:S05]  /*3ac0*/  BSYNC B1 ;  /* 0x0000000000017941 */ /* 0x000fea0003800000 */
.L_x_98:
        /* <DEDUP_REMOVED lines=9> */
.L_x_101:
[----:B------:R-:W-:Y:S05]  /*3b60*/  BSYNC B1 ;  /* 0x0000000000017941 */ /* 0x000fea0003800000 */
.L_x_100:
        /* <DEDUP_REMOVED lines=10> */
.L_x_103:
[----:B------:R-:W-:Y:S05]  /*3c10*/  BSYNC B1 ;  /* 0x0000000000017941 */ /* 0x000fea0003800000 */
.L_x_102:
        /* <DEDUP_REMOVED lines=10> */
.L_x_105:
[----:B------:R-:W-:Y:S05]  /*3cc0*/  BSYNC B1 ;  /* 0x0000000000017941 */ /* 0x000fea0003800000 */
.L_x_104:
        /* <DEDUP_REMOVED lines=9> */
.L_x_107:
[----:B------:R-:W-:Y:S05]  /*3d60*/  BSYNC B1 ;  /* 0x0000000000017941 */ /* 0x000fea0003800000 */
.L_x_106:
        /* <DEDUP_REMOVED lines=9> */
.L_x_109:
[----:B------:R-:W-:Y:S05]  /*3e00*/  BSYNC B1 ;  /* 0x0000000000017941 */ /* 0x000fea0003800000 */
.L_x_108:
        /* <DEDUP_REMOVED lines=10> */
.L_x_111:
[----:B------:R-:W-:Y:S05]  /*3eb0*/  BSYNC B1 ;  /* 0x0000000000017941 */ /* 0x000fea0003800000 */
.L_x_110:
        /* <DEDUP_REMOVED lines=10> */
.L_x_113:
[----:B------:R-:W-:Y:S05]  /*3f60*/  BSYNC B1 ;  /* 0x0000000000017941 */ /* 0x000fea0003800000 */
.L_x_112:
        /* <DEDUP_REMOVED lines=9> */
.L_x_115:
[----:B------:R-:W-:Y:S05]  /*4000*/  BSYNC B1 ;  /* 0x0000000000017941 */ /* 0x000fea0003800000 */
.L_x_114:
        /* <DEDUP_REMOVED lines=9> */
.L_x_117:
[----:B------:R-:W-:Y:S05]  /*40a0*/  BSYNC B1 ;  /* 0x0000000000017941 */ /* 0x000fea0003800000 */
.L_x_116:
        /* <DEDUP_REMOVED lines=10> */
.L_x_119:
[----:B------:R-:W-:Y:S05]  /*4150*/  BSYNC B1 ;  /* 0x0000000000017941 */ /* 0x000fea0003800000 */
.L_x_118:
        /* <DEDUP_REMOVED lines=10> */
.L_x_121:
[----:B------:R-:W-:Y:S05]  /*4200*/  BSYNC B1 ;  /* 0x0000000000017941 */ /* 0x000fea0003800000 */
.L_x_120:
        /* <DEDUP_REMOVED lines=9> */
.L_x_123:
[----:B------:R-:W-:Y:S05]  /*42a0*/  BSYNC B1 ;  /* 0x0000000000017941 */ /* 0x000fea0003800000 */
.L_x_122:
        /* <DEDUP_REMOVED lines=9> */
.L_x_125:
[----:B------:R-:W-:Y:S05]  /*4340*/  BSYNC B1 ;  /* 0x0000000000017941 */ /* 0x000fea0003800000 */
.L_x_124:
        /* <DEDUP_REMOVED lines=10> */
.L_x_127:
[----:B------:R-:W-:Y:S05]  /*43f0*/  BSYNC B1 ;  /* 0x0000000000017941 */ /* 0x000fea0003800000 */
.L_x_126:
        /* <DEDUP_REMOVED lines=10> */
.L_x_129:
[----:B------:R-:W-:Y:S05]  /*44a0*/  BSYNC B1 ;  /* 0x0000000000017941 */ /* 0x000fea0003800000 */
.L_x_128:
        /* <DEDUP_REMOVED lines=9> */
.L_x_131:
[----:B------:R-:W-:Y:S05]  /*4540*/  BSYNC B1 ;  /* 0x0000000000017941 */ /* 0x000fea0003800000 */
.L_x_130:
        /* <DEDUP_REMOVED lines=9> */
.L_x_133:
[----:B------:R-:W-:Y:S05]  /*45e0*/  BSYNC B1 ;  /* 0x0000000000017941 */ /* 0x000fea0003800000 */
.L_x_132:
        /* <DEDUP_REMOVED lines=10> */
.L_x_135:
[----:B------:R-:W-:Y:S05]  /*4690*/  BSYNC B1 ;  /* 0x0000000000017941 */ /* 0x000fea0003800000 */
.L_x_134:
        /* <DEDUP_REMOVED lines=10> */
.L_x_137:
[----:B------:R-:W-:Y:S05]  /*4740*/  BSYNC B1 ;  /* 0x0000000000017941 */ /* 0x000fea0003800000 */
.L_x_136:
        /* <DEDUP_REMOVED lines=9> */
.L_x_139:
[----:B------:R-:W-:Y:S05]  /*47e0*/  BSYNC B1 ;  /* 0x0000000000017941 */ /* 0x000fea0003800000 */
.L_x_138:
        /* <DEDUP_REMOVED lines=9> */
.L_x_141:
[----:B------:R-:W-:Y:S05]  /*4880*/  BSYNC B1 ;  /* 0x0000000000017941 */ /* 0x000fea0003800000 */
.L_x_140:
        /* <DEDUP_REMOVED lines=10> */
.L_x_143:
[----:B------:R-:W-:Y:S05]  /*4930*/  BSYNC B1 ;  /* 0x0000000000017941 */ /* 0x000fea0003800000 */
.L_x_142:
        /* <DEDUP_REMOVED lines=10> */
.L_x_145:
[----:B------:R-:W-:Y:S05]  /*49e0*/  BSYNC B1 ;  /* 0x0000000000017941 */ /* 0x000fea0003800000 */
.L_x_144:
        /* <DEDUP_REMOVED lines=9> */
.L_x_147:
[----:B------:R-:W-:Y:S05]  /*4a80*/  BSYNC B1 ;  /* 0x0000000000017941 */ /* 0x000fea0003800000 */
.L_x_146:
        /* <DEDUP_REMOVED lines=9> */
.L_x_149:
[----:B------:R-:W-:Y:S05]  /*4b20*/  BSYNC B1 ;  /* 0x0000000000017941 */ /* 0x000fea0003800000 */
.L_x_148:
        /* <DEDUP_REMOVED lines=10> */
.L_x_151:
[----:B------:R-:W-:Y:S05]  /*4bd0*/  BSYNC B1 ;  /* 0x0000000000017941 */ /* 0x000fea0003800000 */
.L_x_150:
[----:B0----5:R-:W-:Y:S01]  /*4be0*/  HADD2.F32 R14, -RZ, R24.H0_H0 ;  /* 0x20000018ff0e7230 */ /* 0x021fe20000004100 */
[----:B------:R-:W-:Y:S01]  /*4bf0*/  ISETP.GT.AND P1, PT, R4, 0x79, PT ;  /* 0x000000790400780c */ /* 0x000fe20003f24270 */
[----:B------:R-:W-:Y:S01]  /*4c00*/  @P2 IMAD.MOV.U32 R4, RZ, RZ, R10 ;  /* 0x000000ffff042224 */ /* 0x000fe200078e000a */
[----:B------:R-:W-:Y:S02]  /*4c10*/  BSSY B1, `(.L_x_152) ;  /* 0x000000a000017945 */ /* 0x000fe40003800000 */
[----:B------:R-:W-:Y:S01]  /*4c20*/  FMUL R5, R14, R89 ;  /* 0x000000590e057220 */ /* 0x000fe20000400000 */
[----:B------:R-:W-:-:S03]  /*4c30*/  ISETP.GT.AND P3, PT, R3, RZ, P1 ;  /* 0x000000ff0300720c */ /* 0x000fc60000f64270 */
[----:B------:R-:W-:-:S05]  /*4c40*/  FFMA R5, R84, R88, R5 ;  /* 0x0000005854057223 */ /* 0x000fca0000000005 */
[----:B------:R-:W-:-:S04]  /*4c50*/  F2FP.F16.F32.PACK_AB R5, RZ, R5 ;  /* 0x00000005ff05723e */ /* 0x000fc800000000ff */
[----:B------:R-:W-:Y:S01]  /*4c60*/  PRMT R14, R5, 0x7610, R14 ;  /* 0x00007610050e7816 */ /* 0x000fe2000000000e */
[----:B------:R-:W-:-:S05]  /*4c70*/  @P2 IMAD.MOV.U32 R5, RZ, RZ, R11 ;  /* 0x000000ffff052224 */ /* 0x000fca00078e000b */
[----:B------:R0:W-:Y:S01]  /*4c80*/  @P2 STG.E.U16 desc[UR36][R4.64+0xf0], R14 ;  /* 0x0000f00e04002986 */ /* 0x0001e2000c101524 */
[----:B------:R-:W-:Y:S05]  /*4c90*/  @!P3 BRA `(.L_x_153) ;  /* 0x000000000004b947 */ /* 0x000fea0003800000 */
[----:B------:R0:W5:Y:S02]  /*4ca0*/  LDG.E.LTC128B.U16 R24, desc[UR36][R6.64+0xf2] ;  /* 0x0000f22406187981 */ /* 0x000164000c1e1520 */
.L_x_153:
[----:B------:R-:W-:Y:S05]  /*4cb0*/  BSYNC B1 ;  /* 0x0000000000017941 */ /* 0x000fea0003800000 */
.L_x_152:
        /* <DEDUP_REMOVED lines=9> */
.L_x_155:
[----:B------:R-:W-:Y:S05]  /*4d50*/  BSYNC B1 ;  /* 0x0000000000017941 */ /* 0x000fea0003800000 */
.L_x_154:
[----:B0----5:R-:W-:Y:S01]  /*4d60*/  HADD2.F32 R4, -RZ, R24.H0_H0 ;  /* 0x20000018ff047230 */ /* 0x021fe20000004100 */
[----:B------:R-:W-:Y:S01]  /*4d70*/  ISETP.GT.AND P1, PT, R3, 0x8, P1 ;  /* 0x000000080300780c */ /* 0x000fe20000f24270 */
[----:B------:R-:W-:Y:S03]  /*4d80*/  BSSY B1, `(.L_x_156) ;  /* 0x000000a000017945 */ /* 0x000fe60003800000 */
[----:B------:R-:W-:Y:S01]  /*4d90*/  FMUL R5, R4, R89 ;  /* 0x0000005904057220 */ /* 0x000fe20000400000 */
[----:B------:R-:W-:-:S03]  /*4da0*/  @P0 IMAD.MOV.U32 R4, RZ, RZ, R12 ;  /* 0x000000ffff040224 */ /* 0x000fc600078e000c */
[----:B------:R-:W-:-:S05]  /*4db0*/  FFMA R5, R86, R88, R5 ;  /* 0x0000005856057223 */ /* 0x000fca0000000005 */
[----:B------:R-:W-:-:S04]  /*4dc0*/  F2FP.F16.F32.PACK_AB R5, RZ, R5 ;  /* 0x00000005ff05723e */ /* 0x000fc800000000ff */
[----:B-1-34-:R-:W-:Y:S01]  /*4dd0*/  PRMT R6, R5, 0x7610, R6 ;  /* 0x0000761005067816 */ /* 0x01afe20000000006 */
[----:B------:R-:W-:-:S05]  /*4de0*/  @P0 IMAD.MOV.U32 R5, RZ, RZ, R13 ;  /* 0x000000ffff050224 */ /* 0x000fca00078e000d */
[----:B------:R0:W-:Y:S01]  /*4df0*/  @P0 STG.E.U16 desc[UR36][R4.64+0xf0], R6 ;  /* 0x0000f00604000986 */ /* 0x0001e2000c101524 */
[----:B------:R-:W-:Y:S05]  /*4e00*/  @!P1 BRA `(.L_x_157) ;  /* 0x0000000000049947 */ /* 0x000fea0003800000 */
[----:B------:R1:W5:Y:S02]  /*4e10*/  LDG.E.LTC128B.U16 R24, desc[UR36][R8.64+0xf2] ;  /* 0x0000f22408187981 */ /* 0x000364000c1e1520 */
.L_x_157:
[----:B------:R-:W-:Y:S05]  /*4e20*/  BSYNC B1 ;  /* 0x0000000000017941 */ /* 0x000fea0003800000 */
.L_x_156:
[----:B------:R-:W-:Y:S05]  /*4e30*/  @!P1 BRA `(.L_x_158) ;  /* 0x0000001000d09947 */ /* 0x000fea0003800000 */
[----:B-----5:R-:W-:-:S05]  /*4e40*/  HADD2.F32 R24, -RZ, R24.H0_H0 ;  /* 0x20000018ff187230 */ /* 0x020fca0000004100 */
[----:B------:R-:W-:-:S04]  /*4e50*/  FMUL R24, R24, R89 ;  /* 0x0000005918187220 */ /* 0x000fc80000400000 */
[----:B------:R-:W-:-:S05]  /*4e60*/  FFMA R24, R87, R88, R24 ;  /* 0x0000005857187223 */ /* 0x000fca0000000018 */
[----:B------:R-:W-:-:S05]  /*4e70*/  F2FP.F16.F32.PACK_AB R24, RZ, R24 ;  /* 0x00000018ff18723e */ /* 0x000fca00000000ff */
[----:B------:R3:W-:Y:S01]  /*4e80*/  STG.E.U16 desc[UR36][R12.64+0xf2], R24 ;  /* 0x0000f2180c007986 */ /* 0x0007e2000c101524 */
[----:B------:R-:W-:Y:S05]  /*4e90*/  BRA `(.L_x_158) ;  /* 0x0000001000b87947 */ /* 0x000fea0003800000 */
.L_x_33:
[----:B------:R-:W-:Y:S01]  /*4ea0*/  ISETP.GT.AND P2, PT, R4, 0x1, PT ;  /* 0x000000010400780c */ /* 0x000fe20003f44270 */
[----:B------:R-:W-:Y:S01]  /*4eb0*/  ULDC.64 UR4, c[0x0][0x5c0] ;  /* 0x0001700000047ab9 */ /* 0x000fe20000000a00 */
[-C--:B------:R-:W-:Y:S01]  /*4ec0*/  FMUL R24, R24, R88.reuse ;  /* 0x0000005818187220 */ /* 0x080fe20000400000 */
[-C--:B------:R-:W-:Y:S01]  /*4ed0*/  FMUL R25, R25, R88.reuse ;  /* 0x0000005819197220 */ /* 0x080fe20000400000 */
[----:B------:R-:W-:Y:S01]  /*4ee0*/  ISETP.GT.AND P1, PT, R3, RZ, P2 ;  /* 0x000000ff0300720c */ /* 0x000fe20001724270 */
[-C--:B------:R-:W-:Y:S01]  /*4ef0*/  FMUL R26, R26, R88.reuse ;  /* 0x000000581a1a7220 */ /* 0x080fe20000400000 */
[----:B------:R-:W-:Y:S01]  /*4f00*/  LEA R6, P4, R104, UR4, 0x1 ;  /* 0x0000000468067c11 */ /* 0x000fe2000f8808ff */
[----:B------:R-:W-:Y:S01]  /*4f10*/  FMUL R27, R27, R88 ;  /* 0x000000581b1b7220 */ /* 0x000fe20000400000 */
[----:B------:R-:W-:Y:S01]  /*4f20*/  F2FP.F16.F32.PACK_AB R24, RZ, R24 ;  /* 0x00000018ff18723e */ /* 0x000fe200000000ff */
[-C--:B------:R-:W-:Y:S01]  /*4f30*/  FMUL R28, R28, R88.reuse ;  /* 0x000000581c1c7220 */ /* 0x080fe20000400000 */
[----:B------:R-:W-:Y:S01]  /*4f40*/  LEA.HI.X R7, R104, UR5, R115, 0x1, P4 ;  /* 0x0000000568077c11 */ /* 0x000fe2000a0f0c73 */
[-C--:B------:R-:W-:Y:S01]  /*4f50*/  FMUL R29, R29, R88.reuse ;  /* 0x000000581d1d7220 */ /* 0x080fe20000400000 */
[----:B------:R-:W-:Y:S01]  /*4f60*/  F2FP.F16.F32.PACK_AB R25, RZ, R25 ;  /* 0x00000019ff19723e */ /* 0x000fe200000000ff */
[-C--:B------:R-:W-:Y:S01]  /*4f70*/  FMUL R30, R30, R88.reuse ;  /* 0x000000581e1e7220 */ /* 0x080fe20000400000 */
[----:B------:R-:W-:Y:S01]  /*4f80*/  ISETP.GT.AND P2, PT, R3, 0x8, P2 ;  /* 0x000000080300780c */ /* 0x000fe20001744270 */
[----:B------:R-:W-:Y:S01]  /*4f90*/  @P3 STG.E.U16 desc[UR36][R6.64], R24 ;  /* 0x0000001806003986 */ /* 0x000fe2000c101524 */
[C---:B------:R-:W-:Y:S01]  /*4fa0*/  SHF.L.U64.HI R5, R90.reuse, 0x1, R91 ;  /* 0x000000015a057819 */ /* 0x040fe2000001025b */
[----:B------:R-:W-:Y:S01]  /*4fb0*/  FMUL R31, R31, R88 ;  /* 0x000000581f1f7220 */ /* 0x000fe20000400000 */
[----:B------:R-:W-:Y:S01]  /*4fc0*/  LEA R8, P3, R90, R6, 0x1 ;  /* 0x000000065a087211 */ /* 0x000fe200078608ff */
[----:B------:R-:W-:Y:S01]  /*4fd0*/  @P1 STG.E.U16 desc[UR36][R6.64+0x2], R25 ;  /* 0x0000021906001986 */ /* 0x000fe2000c101524 */
[----:B------:R-:W-:Y:S01]  /*4fe0*/  ISETP.GT.AND P1, PT, R3, 0x8, P0 ;  /* 0x000000080300780c */ /* 0x000fe20000724270 */
[----:B------:R-:W-:Y:S01]  /*4ff0*/  FMUL R32, R32, R88 ;  /* 0x0000005820207220 */ /* 0x000fe20000400000 */
[----:B------:R-:W-:Y:S01]  /*5000*/  F2FP.F16.F32.PACK_AB R26, RZ, R26 ;  /* 0x0000001aff1a723e */ /* 0x000fe200000000ff */
[----:B------:R-:W-:Y:S01]  /*5010*/  IMAD.X R9, R5, 0x1, R7, P3 ;  /* 0x0000000105097824 */ /* 0x000fe200018e0607 */
[----:B------:R-:W-:Y:S01]  /*5020*/  F2FP.F16.F32.PACK_AB R27, RZ, R27 ;  /* 0x0000001bff1b723e */ /* 0x000fe200000000ff */
[-C--:B------:R-:W-:Y:S01]  /*5030*/  FMUL R33, R33, R88.reuse ;  /* 0x0000005821217220 */ /* 0x080fe20000400000 */
[----:B------:R-:W-:Y:S01]  /*5040*/  ISETP.GT.AND P0, PT, R4, 0x8, PT ;  /* 0x000000080400780c */ /* 0x000fe20003f04270 */
[----:B------:R-:W-:Y:S01]  /*5050*/  FMUL R34, R34, R88 ;  /* 0x0000005822227220 */ /* 0x000fe20000400000 */
[----:B------:R-:W-:Y:S01]  /*5060*/  F2FP.F16.F32.PACK_AB R28, RZ, R28 ;  /* 0x0000001cff1c723e */ /* 0x000fe200000000ff */
[-C--:B------:R-:W-:Y:S01]  /*5070*/  FMUL R35, R35, R88.reuse ;  /* 0x0000005823237220 */ /* 0x080fe20000400000 */
[C---:B------:R-:W-:Y:S01]  /*5080*/  ISETP.GT.AND P4, PT, R3.reuse, RZ, P0 ;  /* 0x000000ff0300720c */ /* 0x040fe20000784270 */
[-C--:B------:R-:W-:Y:S01]  /*5090*/  FMUL R36, R36, R88.reuse ;  /* 0x0000005824247220 */ /* 0x080fe20000400000 */
[----:B------:R-:W-:Y:S01]  /*50a0*/  F2FP.F16.F32.PACK_AB R29, RZ, R29 ;  /* 0x0000001dff1d723e */ /* 0x000fe200000000ff */
[----:B------:R-:W-:Y:S01]  /*50b0*/  @P1 STG.E.U16 desc[UR36][R8.64], R26 ;  /* 0x0000001a08001986 */ /* 0x000fe2000c101524 */
[----:B------:R-:W-:Y:S01]  /*50c0*/  ISETP.GT.AND P1, PT, R3, 0x8, P0 ;  /* 0x000000080300780c */ /* 0x000fe20000724270 */
[----:B------:R-:W-:Y:S01]  /*50d0*/  FMUL R37, R37, R88 ;  /* 0x0000005825257220 */ /* 0x000fe20000400000 */
[----:B------:R-:W-:Y:S01]  /*50e0*/  F2FP.F16.F32.PACK_AB R30, RZ, R30 ;  /* 0x0000001eff1e723e */ /* 0x000fe200000000ff */
[----:B------:R-:W-:Y:S01]  /*50f0*/  @P2 STG.E.U16 desc[UR36][R8.64+0x2], R27 ;  /* 0x0000021b08002986 */ /* 0x000fe2000c101524 */
[----:B------:R-:W-:Y:S01]  /*5100*/  ISETP.GT.AND P2, PT, R4, 0x9, PT ;  /* 0x000000090400780c */ /* 0x000fe20003f44270 */
[-C--:B------:R-:W-:Y:S01]  /*5110*/  FMUL R38, R38, R88.reuse ;  /* 0x0000005826267220 */ /* 0x080fe20000400000 */
[----:B------:R-:W-:Y:S01]  /*5120*/  F2FP.F16.F32.PACK_AB R31, RZ, R31 ;  /* 0x0000001fff1f723e */ /* 0x000fe200000000ff */
[-C--:B------:R-:W-:Y:S01]  /*5130*/  FMUL R39, R39, R88.reuse ;  /* 0x0000005827277220 */ /* 0x080fe20000400000 */
[C---:B------:R-:W-:Y:S01]  /*5140*/  ISETP.GT.AND P3, PT, R3.reuse, RZ, P2 ;  /* 0x000000ff0300720c */ /* 0x040fe20001764270 */
[----:B------:R-:W-:Y:S01]  /*5150*/  @P4 STG.E.U16 desc[UR36][R6.64+0x10], R28 ;  /* 0x0000101c06004986 */ /* 0x000fe2000c101524 */
[----:B------:R-:W-:Y:S01]  /*5160*/  ISETP.GT.AND P2, PT, R3, 0x8, P2 ;  /* 0x000000080300780c */ /* 0x000fe20001744270 */
[-C--:B------:R-:W-:Y:S01]  /*5170*/  FMUL R40, R40, R88.reuse ;  /* 0x0000005828287220 */ /* 0x080fe20000400000 */
[----:B------:R-:W-:Y:S01]  /*5180*/  ISETP.GT.AND P0, PT, R4, 0x10, PT ;  /* 0x000000100400780c */ /* 0x000fe20003f04270 */
[----:B------:R-:W-:Y:S01]  /*5190*/  FMUL R41, R41, R88 ;  /* 0x0000005829297220 */ /* 0x000fe20000400000 */
[----:B------:R-:W-:Y:S01]  /*51a0*/  F2FP.F16.F32.PACK_AB R32, RZ, R32 ;  /* 0x00000020ff20723e */ /* 0x000fe200000000ff */
[-C--:B------:R-:W-:Y:S01]  /*51b0*/  FMUL R42, R42, R88.reuse ;  /* 0x000000582a2a7220 */ /* 0x080fe20000400000 */
[----:B------:R-:W-:Y:S01]  /*51c0*/  ISETP.GT.AND P4, PT, R3, RZ, P0 ;  /* 0x000000ff0300720c */ /* 0x000fe20000784270 */
[-C--:B------:R-:W-:Y:S01]  /*51d0*/  FMUL R43, R43, R88.reuse ;  /* 0x000000582b2b7220 */ /* 0x080fe20000400000 */
[----:B------:R-:W-:Y:S01]  /*51e0*/  F2FP.F16.F32.PACK_AB R33, RZ, R33 ;  /* 0x00000021ff21723e */ /* 0x000fe200000000ff */
[----:B------:R-:W-:Y:S01]  /*51f0*/  FMUL R44, R44, R88 ;  /* 0x000000582c2c7220 */ /* 0x000fe20000400000 */
[----:B------:R-:W-:Y:S01]  /*5200*/  F2FP.F16.F32.PACK_AB R34, RZ, R34 ;  /* 0x00000022ff22723e */ /* 0x000fe200000000ff */
[----:B------:R-:W-:Y:S01]  /*5210*/  @P3 STG.E.U16 desc[UR36][R6.64+0x12], R29 ;  /* 0x0000121d06003986 */ /* 0x000fe2000c101524 */
[----:B------:R-:W-:Y:S01]  /*5220*/  ISETP.GT.AND P3, PT, R4, 0x11, PT ;  /* 0x000000110400780c */ /* 0x000fe20003f64270 */
[-C--:B------:R-:W-:Y:S01]  /*5230*/  FMUL R45, R45, R88.reuse ;  /* 0x000000582d2d7220 */ /* 0x080fe20000400000 */
[----:B------:R-:W-:Y:S01]  /*5240*/  F2FP.F16.F32.PACK_AB R35, RZ, R35 ;  /* 0x00000023ff23723e */ /* 0x000fe200000000ff */
[----:B------:R-:W-:Y:S01]  /*5250*/  @P1 STG.E.U16 desc[UR36][R8.64+0x10], R30 ;  /* 0x0000101e08001986 */ /* 0x000fe2000c101524 */
[C---:B------:R-:W-:Y:S01]  /*5260*/  ISETP.GT.AND P1, PT, R3.reuse, 0x8, P0 ;  /* 0x000000080300780c */ /* 0x040fe20000724270 */
[-C--:B------:R-:W-:Y:S01]  /*5270*/  FMUL R46, R46, R88.reuse ;  /* 0x000000582e2e7220 */ /* 0x080fe20000400000 */
[----:B------:R-:W-:Y:S01]  /*5280*/  ISETP.GT.AND P0, PT, R4, 0x18, PT ;  /* 0x000000180400780c */ /* 0x000fe20003f04270 */
[----:B------:R-:W-:Y:S01]  /*5290*/  @P2 STG.E.U16 desc[UR36][R8.64+0x12], R31 ;  /* 0x0000121f08002986 */ /* 0x000fe2000c101524 */
[----:B------:R-:W-:Y:S01]  /*52a0*/  ISETP.GT.AND P2, PT, R3, RZ, P3 ;  /* 0x000000ff0300720c */ /* 0x000fe20001f44270 */
[-C--:B------:R-:W-:Y:S01]  /*52b0*/  FMUL R47, R47, R88.reuse ;  /* 0x000000582f2f7220 */ /* 0x080fe20000400000 */
[C---:B------:R-:W-:Y:S01]  /*52c0*/  ISETP.GT.AND P3, PT, R3.reuse, 0x8, P3 ;  /* 0x000000080300780c */ /* 0x040fe20001f64270 */
[----:B------:R-:W-:Y:S01]  /*52d0*/  @P4 STG.E.U16 desc[UR36][R6.64+0x20], R32 ;  /* 0x0000202006004986 */ /* 0x000fe2000c101524 */
[----:B------:R-:W-:Y:S01]  /*52e0*/  ISETP.GT.AND P4, PT, R3, RZ, P0 ;  /* 0x000000ff0300720c */ /* 0x000fe20000784270 */
[----:B------:R-:W-:Y:S01]  /*52f0*/  FMUL R48, R48, R88 ;  /* 0x0000005830307220 */ /* 0x000fe20000400000 */
[----:B------:R-:W-:Y:S01]  /*5300*/  F2FP.F16.F32.PACK_AB R36, RZ, R36 ;  /* 0x00000024ff24723e */ /* 0x000fe200000000ff */
[-C--:B------:R-:W-:Y:S01]  /*5310*/  FMUL R49, R49, R88.reuse ;  /* 0x0000005831317220 */ /* 0x080fe20000400000 */
[----:B------:R-:W-:Y:S01]  /*5320*/  F2FP.F16.F32.PACK_AB R37, RZ, R37 ;  /* 0x00000025ff25723e */ /* 0x000fe200000000ff */
[----:B------:R-:W-:Y:S01]  /*5330*/  FMUL R50, R50, R88 ;  /* 0x0000005832327220 */ /* 0x000fe20000400000 */
[----:B------:R-:W-:Y:S01]  /*5340*/  F2FP.F16.F32.PACK_AB R38, RZ, R38 ;  /* 0x00000026ff26723e */ /* 0x000fe200000000ff */
[----:B------:R-:W-:Y:S01]  /*5350*/  FMUL R51, R51, R88 ;  /* 0x0000005833337220 */ /* 0x000fe20000400000 */
[----:B------:R-:W-:Y:S01]  /*5360*/  F2FP.F16.F32.PACK_AB R39, RZ, R39 ;  /* 0x00000027ff27723e */ /* 0x000fe200000000ff */
[----:B------:R-:W-:Y:S01]  /*5370*/  @P2 STG.E.U16 desc[UR36][R6.64+0x22], R33 ;  /* 0x0000222106002986 */ /* 0x000fe2000c101524 */
[----:B------:R-:W-:Y:S01]  /*5380*/  F2FP.F16.F32.PACK_AB R40, RZ, R40 ;  /* 0x00000028ff28723e */ /* 0x000fe200000000ff */
[-C--:B------:R-:W-:Y:S01]  /*5390*/  FMUL R52, R52, R88.reuse ;  /* 0x0000005834347220 */ /* 0x080fe20000400000 */
[----:B------:R-:W-:Y:S01]  /*53a0*/  F2FP.F16.F32.PACK_AB R41, RZ, R41 ;  /* 0x00000029ff29723e */ /* 0x000fe200000000ff */
[----:B------:R-:W-:Y:S01]  /*53b0*/  @P1 STG.E.U16 desc[UR36][R8.64+0x20], R34 ;  /* 0x0000202208001986 */ /* 0x000fe2000c101524 */
[----:B------:R-:W-:Y:S01]  /*53c0*/  ISETP.GT.AND P1, PT, R3, 0x8, P0 ;  /* 0x000000080300780c */ /* 0x000fe20000724270 */
[-C--:B------:R-:W-:Y:S01]  /*53d0*/  FMUL R53, R53, R88.reuse ;  /* 0x0000005835357220 */ /* 0x080fe20000400000 */
[C---:B------:R-:W-:Y:S01]  /*53e0*/  ISETP.GT.AND P0, PT, R4.reuse, 0x20, PT ;  /* 0x000000200400780c */ /* 0x040fe20003f04270 */
[----:B------:R-:W-:Y:S01]  /*53f0*/  @P3 STG.E.U16 desc[UR36][R8.64+0x22], R35 ;  /* 0x0000222308003986 */ /* 0x000fe2000c101524 */
[----:B------:R-:W-:Y:S01]  /*5400*/  ISETP.GT.AND P3, PT, R4, 0x19, PT ;  /* 0x000000190400780c */ /* 0x000fe20003f64270 */
[----:B------:R-:W-:Y:S01]  /*5410*/  FMUL R54, R54, R88 ;  /* 0x0000005836367220 */ /* 0x000fe20000400000 */
[----:B------:R-:W-:Y:S01]  /*5420*/  F2FP.F16.F32.PACK_AB R42, RZ, R42 ;  /* 0x0000002aff2a723e */ /* 0x000fe200000000ff */
[----:B------:R-:W-:Y:S01]  /*5430*/  @P4 STG.E.U16 desc[UR36][R6.64+0x30], R36 ;  /* 0x0000302406004986 */ /* 0x000fe2000c101524 */
[----:B------:R-:W-:Y:S01]  /*5440*/  ISETP.GT.AND P2, PT, R3, RZ, P3 ;  /* 0x000000ff0300720c */ /* 0x000fe20001f44270 */
[-C--:B------:R-:W-:Y:S01]  /*5450*/  FMUL R55, R55, R88.reuse ;  /* 0x0000005837377220 */ /* 0x080fe20000400000 */
[C---:B------:R-:W-:Y:S01]  /*5460*/  ISETP.GT.AND P3, PT, R3.reuse, 0x8, P3 ;  /* 0x000000080300780c */ /* 0x040fe20001f64270 */
[-C--:B------:R-:W-:Y:S01]  /*5470*/  FMUL R56, R56, R88.reuse ;  /* 0x0000005838387220 */ /* 0x080fe20000400000 */
[----:B------:R-:W-:Y:S01]  /*5480*/  ISETP.GT.AND P4, PT, R3, RZ, P0 ;  /* 0x000000ff0300720c */ /* 0x000fe20000784270 */
[-C--:B------:R-:W-:Y:S01]  /*5490*/  FMUL R57, R57, R88.reuse ;  /* 0x0000005839397220 */ /* 0x080fe20000400000 */
[----:B------:R-:W-:Y:S01]  /*54a0*/  F2FP.F16.F32.PACK_AB R43, RZ, R43 ;  /* 0x0000002bff2b723e */ /* 0x000fe200000000ff */
[----:B------:R-:W-:Y:S01]  /*54b0*/  FMUL R58, R58, R88 ;  /* 0x000000583a3a7220 */ /* 0x000fe20000400000 */
[----:B------:R-:W-:Y:S01]  /*54c0*/  F2FP.F16.F32.PACK_AB R44, RZ, R44 ;  /* 0x0000002cff2c723e */ /* 0x000fe200000000ff */
[-C--:B------:R-:W-:Y:S01]  /*54d0*/  FMUL R59, R59, R88.reuse ;  /* 0x000000583b3b7220 */ /* 0x080fe20000400000 */
[----:B------:R-:W-:Y:S01]  /*54e0*/  F2FP.F16.F32.PACK_AB R45, RZ, R45 ;  /* 0x0000002dff2d723e */ /* 0x000fe200000000ff */
[----:B------:R-:W-:Y:S01]  /*54f0*/  FMUL R60, R60, R88 ;  /* 0x000000583c3c7220 */ /* 0x000fe20000400000 */
[----:B------:R-:W-:Y:S01]  /*5500*/  F2FP.F16.F32.PACK_AB R46, RZ, R46 ;  /* 0x0000002eff2e723e */ /* 0x000fe200000000ff */
[----:B------:R-:W-:Y:S01]  /*5510*/  @P2 STG.E.U16 desc[UR36][R6.64+0x32], R37 ;  /* 0x0000322506002986 */ /* 0x000fe2000c101524 */
[----:B------:R-:W-:Y:S01]  /*5520*/  F2FP.F16.F32.PACK_AB R47, RZ, R47 ;  /* 0x0000002fff2f723e */ /* 0x000fe200000000ff */
[----:B------:R-:W-:Y:S01]  /*5530*/  FMUL R61, R61, R88 ;  /* 0x000000583d3d7220 */ /* 0x000fe20000400000 */
[----:B------:R-:W-:Y:S01]  /*5540*/  F2FP.F16.F32.PACK_AB R48, RZ, R48 ;  /* 0x00000030ff30723e */ /* 0x000fe200000000ff */
[----:B------:R-:W-:Y:S01]  /*5550*/  @P1 STG.E.U16 desc[UR36][R8.64+0x30], R38 ;  /* 0x0000302608001986 */ /* 0x000fe2000c101524 */
[----:B------:R-:W-:Y:S01]  /*5560*/  ISETP.GT.AND P1, PT, R3, 0x8, P0 ;  /* 0x000000080300780c */ /* 0x000fe20000724270 */
[-C--:B------:R-:W-:Y:S01]  /*5570*/  FMUL R62, R62, R88.reuse ;  /* 0x000000583e3e7220 */ /* 0x080fe20000400000 */
[C---:B------:R-:W-:Y:S01]  /*5580*/  ISETP.GT.AND P0, PT, R4.reuse, 0x28, PT ;  /* 0x000000280400780c */ /* 0x040fe20003f04270 */
[----:B------:R-:W-:Y:S01]  /*5590*/  @P3 STG.E.U16 desc[UR36][R8.64+0x32], R39 ;  /* 0x0000322708003986 */ /* 0x000fe2000c101524 */
[----:B------:R-:W-:Y:S01]  /*55a0*/  ISETP.GT.AND P3, PT, R4, 0x21, PT ;  /* 0x000000210400780c */ /* 0x000fe20003f64270 */
[-C--:B------:R-:W-:Y:S01]  /*55b0*/  FMUL R63, R63, R88.reuse ;  /* 0x000000583f3f7220 */ /* 0x080fe20000400000 */
[----:B------:R-:W-:Y:S01]  /*55c0*/  F2FP.F16.F32.PACK_AB R49, RZ, R49 ;  /* 0x00000031ff31723e */ /* 0x000fe200000000ff */
[----:B------:R-:W-:Y:S01]  /*55d0*/  @P4 STG.E.U16 desc[UR36][R6.64+0x40], R40 ;  /* 0x0000402806004986 */ /* 0x000fe2000c101524 */
[C---:B------:R-:W-:Y:S01]  /*55e0*/  ISETP.GT.AND P2, PT, R3.reuse, RZ, P3 ;  /* 0x000000ff0300720c */ /* 0x040fe20001f44270 */
[-C--:B------:R-:W-:Y:S01]  /*55f0*/  FMUL R64, R64, R88.reuse ;  /* 0x0000005840407220 */ /* 0x080fe20000400000 */
[----:B------:R-:W-:Y:S01]  /*5600*/  ISETP.GT.AND P3, PT, R3, 0x8, P3 ;  /* 0x000000080300780c */ /* 0x000fe20001f64270 */
[-C--:B------:R-:W-:Y:S01]  /*5610*/  FMUL R65, R65, R88.reuse ;  /* 0x0000005841417220 */ /* 0x080fe20000400000 */
        /* <DEDUP_REMOVED lines=62> */
[----:B------:R-:W-:-:S02]  /*5a00*/  F2FP.F16.F32.PACK_AB R68, RZ, R68 ;  /* 0x00000044ff44723e */ /* 0x000fc400000000ff */
[----:B------:R-:W-:Y:S01]  /*5a10*/  F2FP.F16.F32.PACK_AB R69, RZ, R69 ;  /* 0x00000045ff45723e */ /* 0x000fe200000000ff */
[----:B------:R-:W-:Y:S01]  /*5a20*/  @P1 STG.E.U16 desc[UR36][R8.64+0x60], R50 ;  /* 0x0000603208001986 */ /* 0x000fe2000c101524 */
[C---:B------:R-:W-:Y:S02]  /*5a30*/  ISETP.GT.AND P1, PT, R3.reuse, 0x8, P0 ;  /* 0x000000080300780c */ /* 0x040fe40000724270 */
[C---:B------:R-:W-:Y:S01]  /*5a40*/  ISETP.GT.AND P0, PT, R4.reuse, 0x40, PT ;  /* 0x000000400400780c */ /* 0x040fe20003f04270 */
[----:B------:R-:W-:Y:S01]  /*5a50*/  @P3 STG.E.U16 desc[UR36][R8.64+0x62], R51 ;  /* 0x0000623308003986 */ /* 0x000fe2000c101524 */
[----:B------:R-:W-:Y:S02]  /*5a60*/  ISETP.GT.AND P3, PT, R4, 0x39, PT ;  /* 0x000000390400780c */ /* 0x000fe40003f64270 */
[----:B------:R-:W-:Y:S01]  /*5a70*/  F2FP.F16.F32.PACK_AB R70, RZ, R70 ;  /* 0x00000046ff46723e */ /* 0x000fe200000000ff */
[----:B------:R-:W-:Y:S01]  /*5a80*/  @P4 STG.E.U16 desc[UR36][R6.64+0x70], R52 ;  /* 0x0000703406004986 */ /* 0x000fe2000c101524 */
[----:B------:R-:W-:-:S02]  /*5a90*/  ISETP.GT.AND P2, PT, R3, RZ, P3 ;  /* 0x000000ff0300720c */ /* 0x000fc40001f44270 */
[C---:B------:R-:W-:Y:S02]  /*5aa0*/  ISETP.GT.AND P3, PT, R3.reuse, 0x8, P3 ;  /* 0x000000080300780c */ /* 0x040fe40001f64270 */
[----:B------:R-:W-:Y:S02]  /*5ab0*/  ISETP.GT.AND P4, PT, R3, RZ, P0 ;  /* 0x000000ff0300720c */ /* 0x000fe40000784270 */
[----:B------:R-:W-:Y:S02]  /*5ac0*/  F2FP.F16.F32.PACK_AB R71, RZ, R71 ;  /* 0x00000047ff47723e */ /* 0x000fe400000000ff */
[----:B------:R-:W-:Y:S02]  /*5ad0*/  F2FP.F16.F32.PACK_AB R72, RZ, R72 ;  /* 0x00000048ff48723e */ /* 0x000fe400000000ff */
[----:B------:R-:W-:Y:S02]  /*5ae0*/  F2FP.F16.F32.PACK_AB R73, RZ, R73 ;  /* 0x00000049ff49723e */ /* 0x000fe400000000ff */
        /* <DEDUP_REMOVED lines=33> */
[----:B------:R-:W-:-:S03]  /*5d00*/  F2FP.F16.F32.PACK_AB R87, RZ, R87 ;  /* 0x00000057ff57723e */ /* 0x000fc600000000ff */
[----:B------:R-:W-:Y:S04]  /*5d10*/  @P2 STG.E.U16 desc[UR36][R6.64+0x92], R61 ;  /* 0x0000923d06002986 */ /* 0x000fe8000c101524 */
[----:B------:R-:W-:Y:S01]  /*5d20*/  @P1 STG.E.U16 desc[UR36][R8.64+0x90], R62 ;  /* 0x0000903e08001986 */ /* 0x000fe2000c101524 */
[----:B------:R-:W-:Y:S02]  /*5d30*/  ISETP.GT.AND P1, PT, R3, 0x8, P0 ;  /* 0x000000080300780c */ /* 0x000fe40000724270 */
[C---:B------:R-:W-:Y:S01]  /*5d40*/  ISETP.GT.AND P0, PT, R4.reuse, 0x58, PT ;  /* 0x000000580400780c */ /* 0x040fe20003f04270 */
[----:B------:R-:W-:Y:S01]  /*5d50*/  @P3 STG.E.U16 desc[UR36][R8.64+0x92], R63 ;  /* 0x0000923f08003986 */ /* 0x000fe2000c101524 */
[----:B------:R-:W-:-:S03]  /*5d60*/  ISETP.GT.AND P3, PT, R4, 0x51, PT ;  /* 0x000000510400780c */ /* 0x000fc60003f64270 */
[----:B------:R-:W-:Y:S01]  /*5d70*/  @P4 STG.E.U16 desc[UR36][R6.64+0xa0], R64 ;  /* 0x0000a04006004986 */ /* 0x000fe2000c101524 */
[C---:B------:R-:W-:Y:S02]  /*5d80*/  ISETP.GT.AND P2, PT, R3.reuse, RZ, P3 ;  /* 0x000000ff0300720c */ /* 0x040fe40001f44270 */
[C---:B------:R-:W-:Y:S02]  /*5d90*/  ISETP.GT.AND P3, PT, R3.reuse, 0x8, P3 ;  /* 0x000000080300780c */ /* 0x040fe40001f64270 */
[----:B------:R-:W-:-:S09]  /*5da0*/  ISETP.GT.AND P4, PT, R3, RZ, P0 ;  /* 0x000000ff0300720c */ /* 0x000fd20000784270 */
        /* <DEDUP_REMOVED lines=9> */
[C---:B------:R-:W-:Y:S02]  /*5e40*/  ISETP.GT.AND P3, PT, R3.reuse, RZ, P0 ;  /* 0x000000ff0300720c */ /* 0x040fe40000764270 */
[----:B------:R-:W-:-:S07]  /*5e50*/  ISETP.GT.AND P0, PT, R3, 0x8, P0 ;  /* 0x000000080300780c */ /* 0x000fce0000704270 */
[----:B------:R-:W-:Y:S04]  /*5e60*/  @P2 STG.E.U16 desc[UR36][R6.64+0xb2], R69 ;  /* 0x0000b24506002986 */ /* 0x000fe8000c101524 */
[----:B------:R-:W-:Y:S01]  /*5e70*/  @P1 STG.E.U16 desc[UR36][R8.64+0xb0], R70 ;  /* 0x0000b04608001986 */ /* 0x000fe2000c101524 */
[----:B------:R-:W-:-:S03]  /*5e80*/  ISETP.GT.AND P1, PT, R4, 0x68, PT ;  /* 0x000000680400780c */ /* 0x000fc60003f24270 */
        /* <DEDUP_REMOVED lines=11> */
[C---:B------:R-:W-:Y:S02]  /*5f40*/  ISETP.GT.AND P2, PT, R3.reuse, RZ, P0 ;  /* 0x000000ff0300720c */ /* 0x040fe40000744270 */
[----:B------:R-:W-:Y:S01]  /*5f50*/  ISETP.GT.AND P0, PT, R3, 0x8, P0 ;  /* 0x000000080300780c */ /* 0x000fe20000704270 */
[----:B------:R-:W-:Y:S01]  /*5f60*/  @P3 STG.E.U16 desc[UR36][R6.64+0xd0], R76 ;  /* 0x0000d04c06003986 */ /* 0x000fe2000c101524 */
[----:B------:R-:W-:-:S04]  /*5f70*/  ISETP.GT.AND P3, PT, R4, 0x70, PT ;  /* 0x000000700400780c */ /* 0x000fc80003f64270 */
[C---:B------:R-:W-:Y:S02]  /*5f80*/  ISETP.GT.AND P4, PT, R3.reuse, RZ, P3 ;  /* 0x000000ff0300720c */ /* 0x040fe40001f84270 */
[----:B------:R-:W-:-:S03]  /*5f90*/  ISETP.GT.AND P3, PT, R3, 0x8, P3 ;  /* 0x000000080300780c */ /* 0x000fc60001f64270 */
[----:B------:R-:W-:Y:S01]  /*5fa0*/  @P2 STG.E.U16 desc[UR36][R6.64+0xd2], R77 ;  /* 0x0000d24d06002986 */ /* 0x000fe2000c101524 */
[----:B------:R-:W-:-:S03]  /*5fb0*/  ISETP.GT.AND P2, PT, R4, 0x79, PT ;  /* 0x000000790400780c */ /* 0x000fc60003f44270 */
[----:B------:R-:W-:Y:S01]  /*5fc0*/  @P1 STG.E.U16 desc[UR36][R8.64+0xd0], R78 ;  /* 0x0000d04e08001986 */ /* 0x000fe2000c101524 */
[----:B------:R-:W-:-:S03]  /*5fd0*/  ISETP.GT.AND P1, PT, R4, 0x78, PT ;  /* 0x000000780400780c */ /* 0x000fc60003f24270 */
[----:B------:R-:W-:Y:S01]  /*5fe0*/  @P0 STG.E.U16 desc[UR36][R8.64+0xd2], R79 ;  /* 0x0000d24f08000986 */ /* 0x000fe2000c101524 */
[----:B------:R-:W-:-:S03]  /*5ff0*/  ISETP.GT.AND P0, PT, R4, 0x71, PT ;  /* 0x000000710400780c */ /* 0x000fc60003f04270 */
[----:B------:R-:W-:Y:S01]  /*6000*/  @P4 STG.E.U16 desc[UR36][R6.64+0xe0], R80 ;  /* 0x0000e05006004986 */ /* 0x000fe2000c101524 */
[C---:B------:R-:W-:Y:S02]  /*6010*/  ISETP.GT.AND P4, PT, R3.reuse, RZ, P0 ;  /* 0x000000ff0300720c */ /* 0x040fe40000784270 */
[----:B------:R-:W-:-:S11]  /*6020*/  ISETP.GT.AND P0, PT, R3, 0x8, P0 ;  /* 0x000000080300780c */ /* 0x000fd60000704270 */
[----:B------:R-:W-:Y:S02]  /*6030*/  @P4 IMAD.MOV.U32 R4, RZ, RZ, R6 ;  /* 0x000000ffff044224 */ /* 0x000fe400078e0006 */
[----:B------:R-:W-:-:S05]  /*6040*/  @P4 IMAD.MOV.U32 R5, RZ, RZ, R7 ;  /* 0x000000ffff054224 */ /* 0x000fca00078e0007 */
[----:B------:R0:W-:Y:S01]  /*6050*/  @P4 STG.E.U16 desc[UR36][R4.64+0xe2], R81 ;  /* 0x0000e25104004986 */ /* 0x0001e2000c101524 */
[C---:B------:R-:W-:Y:S02]  /*6060*/  ISETP.GT.AND P4, PT, R3.reuse, RZ, P2 ;  /* 0x000000ff0300720c */ /* 0x040fe40001784270 */
[----:B------:R-:W-:Y:S01]  /*6070*/  ISETP.GT.AND P2, PT, R3, 0x8, P2 ;  /* 0x000000080300780c */ /* 0x000fe20001744270 */
[----:B0-----:R-:W-:Y:S02]  /*6080*/  @P3 IMAD.MOV.U32 R4, RZ, RZ, R8 ;  /* 0x000000ffff043224 */ /* 0x001fe400078e0008 */
[----:B------:R-:W-:-:S05]  /*6090*/  @P3 IMAD.MOV.U32 R5, RZ, RZ, R9 ;  /* 0x000000ffff053224 */ /* 0x000fca00078e0009 */
[----:B------:R0:W-:Y:S01]  /*60a0*/  @P3 STG.E.U16 desc[UR36][R4.64+0xe0], R82 ;  /* 0x0000e05204003986 */ /* 0x0001e2000c101524 */
[C---:B------:R-:W-:Y:S02]  /*60b0*/  ISETP.GT.AND P3, PT, R3.reuse, RZ, P1 ;  /* 0x000000ff0300720c */ /* 0x040fe40000f64270 */
[----:B------:R-:W-:Y:S01]  /*60c0*/  ISETP.GT.AND P1, PT, R3, 0x8, P1 ;  /* 0x000000080300780c */ /* 0x000fe20000f24270 */
[----:B0-----:R-:W-:Y:S02]  /*60d0*/  @P0 IMAD.MOV.U32 R4, RZ, RZ, R8 ;  /* 0x000000ffff040224 */ /* 0x001fe400078e0008 */
[----:B------:R-:W-:-:S05]  /*60e0*/  @P0 IMAD.MOV.U32 R5, RZ, RZ, R9 ;  /* 0x000000ffff050224 */ /* 0x000fca00078e0009 */
[----:B------:R0:W-:Y:S03]  /*60f0*/  @P0 STG.E.U16 desc[UR36][R4.64+0xe2], R83 ;  /* 0x0000e25304000986 */ /* 0x0001e6000c101524 */
[----:B0-----:R-:W-:Y:S02]  /*6100*/  @P3 IMAD.MOV.U32 R4, RZ, RZ, R6 ;  /* 0x000000ffff043224 */ /* 0x001fe400078e0006 */
[----:B------:R-:W-:-:S05]  /*6110*/  @P3 IMAD.MOV.U32 R5, RZ, RZ, R7 ;  /* 0x000000ffff053224 */ /* 0x000fca00078e0007 */
[----:B------:R0:W-:Y:S04]  /*6120*/  @P3 STG.E.U16 desc[UR36][R4.64+0xf0], R84 ;  /* 0x0000f05404003986 */ /* 0x0001e8000c101524 */
[----:B------:R4:W-:Y:S01]  /*6130*/  @P4 STG.E.U16 desc[UR36][R6.64+0xf2], R85 ;  /* 0x0000f25506004986 */ /* 0x0009e2000c101524 */
[----:B0-----:R-:W-:Y:S02]  /*6140*/  @P1 IMAD.MOV.U32 R4, RZ, RZ, R8 ;  /* 0x000000ffff041224 */ /* 0x001fe400078e0008 */
[----:B------:R-:W-:-:S05]  /*6150*/  @P1 IMAD.MOV.U32 R5, RZ, RZ, R9 ;  /* 0x000000ffff051224 */ /* 0x000fca00078e0009 */
[----:B------:R4:W-:Y:S04]  /*6160*/  @P1 STG.E.U16 desc[UR36][R4.64+0xf0], R86 ;  /* 0x0000f05604001986 */ /* 0x0009e8000c101524 */
[----:B------:R4:W-:Y:S02]  /*6170*/  @P2 STG.E.U16 desc[UR36][R8.64+0xf2], R87 ;  /* 0x0000f25708002986 */ /* 0x0009e4000c101524 */
.L_x_158:
[----:B------:R-:W-:Y:S05]  /*6180*/  BSYNC B0 ;  /* 0x0000000000007941 */ /* 0x000fea0003800000 */
.L_x_32:
[----:B------:R-:W-:Y:S01]  /*6190*/  IADD3 R16, P0, R16, UR38, RZ ;  /* 0x0000002610107c10 */ /* 0x000fe2000ff1e0ff */
[----:B------:R-:W-:Y:S01]  /*61a0*/  ULDC.64 UR4, c[0x0][0x650] ;  /* 0x0001940000047ab9 */ /* 0x000fe20000000a00 */
[----:B------:R-:W-:Y:S01]  /*61b0*/  PRMT R3, RZ, 0x7610, R3 ;  /* 0x00007610ff037816 */ /* 0x000fe20000000003 */
[----:B------:R-:W-:Y:S01]  /*61c0*/  IMAD.MOV.U32 R100, RZ, RZ, -0x1 ;  /* 0xffffffffff647424 */ /* 0x000fe200078e00ff */
[----:B------:R-:W-:Y:S01]  /*61d0*/  IADD3.X R17, R17, UR41, RZ, P0, !PT ;  /* 0x0000002911117c10 */ /* 0x000fe200087fe4ff */
[----:B------:R-:W-:Y:S01]  /*61e0*/  IMAD.MOV.U32 R99, RZ, RZ, -0x1 ;  /* 0xffffffffff637424 */ /* 0x000fe200078e00ff */
[----:B------:R-:W-:-:S04]  /*61f0*/  ISETP.GE.U32.AND P0, PT, R16, UR4, PT ;  /* 0x0000000410007c0c */ /* 0x000fc8000bf06070 */
[----:B------:R-:W-:-:S13]  /*6200*/  ISETP.GE.U32.AND.EX P0, PT, R17, UR5, PT, P0 ;  /* 0x0000000511007c0c */ /* 0x000fda000bf06100 */
[----:B------:R-:W-:Y:S05]  /*6210*/  @P0 BRA `(.L_x_159) ;  /* 0x00000004004c0947 */ /* 0x000fea0003800000 */
[----:B------:R-:W0:Y:S01]  /*6220*/  LDC.64 R10, c[0x0][0x628] ;  /* 0x00018a00ff0a7b82 */ /* 0x000e220000000a00 */
[----:B---3--:R-:W3:Y:S01]  /*6230*/  S2R R12, SR_CTAID.X ;  /* 0x00000000000c7919 */ /* 0x008ee20000002500 */
[----:B-12-4-:R-:W-:Y:S02]  /*6240*/  IMAD.MOV.U32 R8, RZ, RZ, R16 ;  /* 0x000000ffff087224 */ /* 0x016fe400078e0010 */
[----:B------:R-:W-:Y:S01]  /*6250*/  IMAD.MOV.U32 R9, RZ, RZ, R17 ;  /* 0x000000ffff097224 */ /* 0x000fe200078e0011 */
[----:B------:R-:W1:Y:S03]  /*6260*/  S2R R20, SR_CTAID.Y ;  /* 0x0000000000147919 */ /* 0x000e660000002600 */
[----:B------:R-:W2:Y:S08]  /*6270*/  LDC R0, c[0x0][0x630] ;  /* 0x00018c00ff007b82 */ /* 0x000eb00000000800 */
[----:B------:R-:W4:Y:S01]  /*6280*/  LDC.64 R14, c[0x0][0x620] ;  /* 0x00018800ff0e7b82 */ /* 0x000f220000000a00 */
[----:B0-----:R-:W-:-:S04]  /*6290*/  ISETP.NE.U32.AND P0, PT, R10, RZ, PT ;  /* 0x000000ff0a00720c */ /* 0x001fc80003f05070 */
[----:B------:R-:W-:-:S13]  /*62a0*/  ISETP.NE.AND.EX P0, PT, R11, RZ, PT, P0 ;  /* 0x000000ff0b00720c */ /* 0x000fda0003f05300 */
[----:B-1234-:R-:W-:Y:S05]  /*62b0*/  @!P0 BRA `(.L_x_160) ;  /* 0x0000000000288947 */ /* 0x01efea0003800000 */
        /* <DEDUP_REMOVED lines=10> */
.L_x_160:
[-CC-:B------:R-:W-:Y:S01]  /*6360*/  SHF.R.U64 R99, R8, R0.reuse, R9.reuse ;  /* 0x0000000008637219 */ /* 0x180fe20000001209 */
[----:B------:R-:W0:Y:S01]  /*6370*/  LDC.64 R26, c[0x0][0x640] ;  /* 0x00019000ff1a7b82 */ /* 0x000e220000000a00 */
[----:B------:R-:W-:Y:S01]  /*6380*/  SHF.R.U32.HI R0, RZ, R0, R9 ;  /* 0x00000000ff007219 */ /* 0x000fe20000011609 */
[----:B------:R-:W-:Y:S01]  /*6390*/  ULDC UR4, c[0x0][0x150] ;  /* 0x0000540000047ab9 */ /* 0x000fe20000000800 */
[----:B------:R-:W-:Y:S02]  /*63a0*/  IADD3 R3, P0, RZ, -R99, RZ ;  /* 0x80000063ff037210 */ /* 0x000fe40007f1e0ff */
[----:B------:R-:W-:-:S03]  /*63b0*/  I2FP.F32.U32 R7, R12 ;  /* 0x0000000c00077245 */ /* 0x000fc60000201000 */
[----:B------:R-:W1:Y:S01]  /*63c0*/  LDC R6, c[0x0][0x618] ;  /* 0x00018600ff067b82 */ /* 0x000e620000000800 */
[----:B------:R-:W-:Y:S02]  /*63d0*/  IMAD.X R5, RZ, RZ, ~R0, P0 ;  /* 0x000000ffff057224 */ /* 0x000fe400000e0e00 */
[----:B------:R-:W-:Y:S01]  /*63e0*/  FMUL R7, R7, UR4 ;  /* 0x0000000407077c20 */ /* 0x000fe20008400000 */
[----:B------:R-:W-:Y:S01]  /*63f0*/  ULDC UR4, c[0x0][0x154] ;  /* 0x0000550000047ab9 */ /* 0x000fe20000000800 */
[-C--:B------:R-:W-:Y:S02]  /*6400*/  IMAD R0, R5, R14.reuse, RZ ;  /* 0x0000000e05007224 */ /* 0x080fe400078e02ff */
[C---:B------:R-:W-:Y:S01]  /*6410*/  IMAD.WIDE.U32 R4, R3.reuse, R14, R16 ;  /* 0x0000000e03047225 */ /* 0x040fe200078e0010 */
[----:B------:R-:W2:Y:S01]  /*6420*/  LDC R11, c[0x0][0x608] ;  /* 0x00018200ff0b7b82 */ /* 0x000ea20000000800 */
[----:B------:R-:W3:Y:S02]  /*6430*/  F2I.U32.TRUNC.NTZ R7, R7 ;  /* 0x0000000700077305 */ /* 0x000ee4000020f000 */
[----:B------:R-:W-:-:S04]  /*6440*/  IMAD R3, R3, R15, R0 ;  /* 0x0000000f03037224 */ /* 0x000fc800078e0200 */
[----:B------:R-:W-:Y:S01]  /*6450*/  IMAD.IADD R3, R5, 0x1, R3 ;  /* 0x0000000105037824 */ /* 0x000fe200078e0203 */
[----:B------:R-:W4:Y:S01]  /*6460*/  LDC R8, c[0x0][0x658] ;  /* 0x00019600ff087b82 */ /* 0x000f220000000800 */
[----:B------:R-:W-:Y:S02]  /*6470*/  I2FP.F32.U32 R5, R20 ;  /* 0x0000001400057245 */ /* 0x000fe40000201000 */
[----:B0-----:R-:W-:-:S04]  /*6480*/  ISETP.NE.U32.AND P0, PT, R26, RZ, PT ;  /* 0x000000ff1a00720c */ /* 0x001fc80003f05070 */
[----:B------:R-:W-:Y:S01]  /*6490*/  ISETP.NE.AND.EX P0, PT, R27, RZ, PT, P0 ;  /* 0x000000ff1b00720c */ /* 0x000fe20003f05300 */
[----:B------:R-:W0:Y:S01]  /*64a0*/  LDC R9, c[0x0][0x144] ;  /* 0x00005100ff097b82 */ /* 0x000e220000000800 */
[-C--:B-1----:R-:W-:Y:S01]  /*64b0*/  SHF.R.U64 R13, R4, R6.reuse, R3 ;  /* 0x00000006040d7219 */ /* 0x082fe20000001203 */
[----:B---3--:R-:W-:Y:S01]  /*64c0*/  IMAD.MOV R7, RZ, RZ, -R7 ;  /* 0x000000ffff077224 */ /* 0x008fe200078e0a07 */
[----:B------:R-:W-:Y:S01]  /*64d0*/  SHF.R.U32.HI R0, RZ, R6, R3 ;  /* 0x00000006ff007219 */ /* 0x000fe20000011603 */
[----:B------:R-:W-:-:S04]  /*64e0*/  FMUL R6, R5, UR4 ;  /* 0x0000000405067c20 */ /* 0x000fc80008400000 */
[----:B------:R-:W1:Y:S01]  /*64f0*/  LDC R21, c[0x0][0x148] ;  /* 0x00005200ff157b82 */ /* 0x000e620000000800 */
[----:B------:R3:W0:Y:S01]  /*6500*/  F2I.U32.TRUNC.NTZ R14, R6 ;  /* 0x00000006000e7305 */ /* 0x000622000020f000 */
[-CC-:B--2---:R-:W-:Y:S02]  /*6510*/  SHF.R.U64 R10, R13, R11.reuse, R0.reuse ;  /* 0x0000000b0d0a7219 */ /* 0x184fe40000001200 */
[----:B------:R-:W-:-:S04]  /*6520*/  SHF.R.U32.HI R3, RZ, R11, R0 ;  /* 0x0000000bff037219 */ /* 0x000fc80000011600 */
[----:B-----5:R-:W2:Y:S01]  /*6530*/  LDC R24, c[0x0][0x648] ;  /* 0x00019200ff187b82 */ /* 0x020ea20000000800 */
[-CC-:B----4-:R-:W-:Y:S02]  /*6540*/  SHF.R.U64 R15, R10, R8.reuse, R3.reuse ;  /* 0x000000080a0f7219 */ /* 0x190fe40000001203 */
[----:B------:R-:W-:-:S03]  /*6550*/  SHF.R.U32.HI R5, RZ, R8, R3 ;  /* 0x00000008ff057219 */ /* 0x000fc60000011603 */
[----:B------:R-:W-:Y:S02]  /*6560*/  IMAD.MOV.U32 R4, RZ, RZ, R15 ;  /* 0x000000ffff047224 */ /* 0x000fe400078e000f */
[----:B------:R-:W4:Y:S01]  /*6570*/  LDC R28, c[0x0][0x638] ;  /* 0x00018e00ff1c7b82 */ /* 0x000f220000000800 */
[----:B0-----:R-:W-:-:S07]  /*6580*/  IMAD R25, R9, R7, R12 ;  /* 0x0000000709197224 */ /* 0x001fce00078e020c */
[----:B------:R-:W0:Y:S08]  /*6590*/  LDC R29, c[0x0][0x610] ;  /* 0x00018400ff1d7b82 */ /* 0x000e300000000800 */
[----:B------:R-:W0:Y:S01]  /*65a0*/  LDC R30, c[0x0][0x600] ;  /* 0x00018000ff1e7b82 */ /* 0x000e220000000800 */
[----:B-1-3--:R-:W-:Y:S05]  /*65b0*/  @!P0 BRA `(.L_x_161) ;  /* 0x0000000000288947 */ /* 0x00afea0003800000 */
[----:B------:R-:W1:Y:S02]  /*65c0*/  LDC R0, c[0x0][0x64c] ;  /* 0x00019300ff007b82 */ /* 0x000e640000000800 */
[----:B-1----:R-:W-:-:S05]  /*65d0*/  IADD3 R3, P0, R15, R0, RZ ;  /* 0x000000000f037210 */ /* 0x002fca0007f1e0ff */
        /* <DEDUP_REMOVED lines=8> */
.L_x_161:
[----:B------:R-:W-:Y:S01]  /*6660*/  ISETP.NE.AND P0, PT, R2, 0x1, PT ;  /* 0x000000010200780c */ /* 0x000fe20003f05270 */
[----:B------:R-:W-:Y:S01]  /*6670*/  IMAD.MOV R14, RZ, RZ, -R14 ;  /* 0x000000ffff0e7224 */ /* 0x000fe200078e0a0e */
[----:B--2---:R-:W-:Y:S02]  /*6680*/  SHF.R.U64 R0, R4, R24, R5 ;  /* 0x0000001804007219 */ /* 0x004fe40000001205 */
[----:B------:R-:W-:Y:S02]  /*6690*/  LOP3.LUT R3, R10, R97, RZ, 0xc0, !PT ;  /* 0x000000610a037212 */ /* 0x000fe400078ec0ff */
[----:B------:R-:W-:Y:S01]  /*66a0*/  LOP3.LUT R6, R13, R96, RZ, 0xc0, !PT ;  /* 0x000000600d067212 */ /* 0x000fe200078ec0ff */
[----:B------:R-:W-:Y:S02]  /*66b0*/  IMAD.MOV R4, RZ, RZ, -R0 ;  /* 0x000000ffff047224 */ /* 0x000fe400078e0a00 */
[----:B------:R-:W-:Y:S02]  /*66c0*/  IMAD R0, R92, R0, R3 ;  /* 0x000000005c007224 */ /* 0x000fe400078e0203 */
[----:B----4-:R-:W-:-:S02]  /*66d0*/  IMAD R3, R4, R28, R15 ;  /* 0x0000001c04037224 */ /* 0x010fc400078e020f */
[----:B------:R-:W-:Y:S02]  /*66e0*/  @P0 IMAD R25, R21, R14, R20 ;  /* 0x0000000e15190224 */ /* 0x000fe400078e0214 */
[----:B0-----:R-:W-:Y:S02]  /*66f0*/  IMAD R5, R3, R30, R6 ;  /* 0x0000001e03057224 */ /* 0x001fe400078e0206 */
[----:B------:R-:W-:Y:S02]  /*6700*/  IMAD R0, R0, R29, R25 ;  /* 0x0000001d00007224 */ /* 0x000fe400078e0219 */
[----:B------:R-:W-:-:S03]  /*6710*/  IMAD.MOV.U32 R4, RZ, RZ, 0x1 ;  /* 0x00000001ff047424 */ /* 0x000fc600078e00ff */
[----:B------:R-:W-:Y:S02]  /*6720*/  SEL R100, R5, R0, !P0 ;  /* 0x0000000005647207 */ /* 0x000fe40004000000 */
[----:B------:R-:W-:Y:S02]  /*6730*/  PRMT R3, R4, 0x7610, R3 ;  /* 0x0000761004037816 */ /* 0x000fe40000000003 */
[----:B------:R-:W-:-:S07]  /*6740*/  SEL R0, R0, R5, !P0 ;  /* 0x0000000500007207 */ /* 0x000fce0004000000 */
.L_x_159:
[----:B------:R-:W-:Y:S01]  /*6750*/  LOP3.LUT P0, RZ, R3, 0xff, RZ, 0xc0, !PT ;  /* 0x000000ff03ff7812 */ /* 0x000fe2000780c0ff */
[----:B------:R-:W-:Y:S01]  /*6760*/  UIMAD.WIDE.U32 UR4, UR42, -0x55555555, URZ ;  /* 0xaaaaaaab2a0478a5 */ /* 0x000fe2000f8e003f */
[----:B------:R-:W-:-:S03]  /*6770*/  IMAD.MOV.U32 R101, RZ, RZ, R0 ;  /* 0x000000ffff657224 */ /* 0x000fc600078e0000 */
[----:B------:R-:W-:-:S04]  /*6780*/  USHF.R.U32.HI UR4, URZ, 0x2, UR5 ;  /* 0x000000023f047899 */ /* 0x000fc80008011605 */
[----:B------:R-:W-:-:S04]  /*6790*/  UIMAD UR42, UR4, -0x6, UR42 ;  /* 0xfffffffa042a78a4 */ /* 0x000fc8000f8e022a */
[----:B------:R-:W-:Y:S08]  /*67a0*/  @P0 BRA `(.L_x_162) ;  /* 0xffffffac00280947 */ /* 0x000ff0000383ffff */
[----:B------:R-:W-:Y:S05]  /*67b0*/  EXIT ;  /* 0x000000000000794d */ /* 0x000fea0003800000 */
.L_x_7:
        /* <DEDUP_REMOVED lines=26> */
.L_x_164:
[----:B------:R-:W0:Y:S01]  /*6960*/  LDC.64 R28, c[0x0][0x640] ;  /* 0x00019000ff1c7b82 */ /* 0x000e220000000a00 */
[-CC-:B------:R-:W-:Y:S01]  /*6970*/  SHF.R.U64 R22, R12, R20.reuse, R13.reuse ;  /* 0x000000140c167219 */ /* 0x180fe2000000120d */
[----:B------:R-:W-:Y:S01]  /*6980*/  IMAD.MOV.U32 R26, RZ, RZ, 0x1 ;  /* 0x00000001ff1a7424 */ /* 0x000fe200078e00ff */
[----:B------:R-:W-:Y:S02]  /*6990*/  SHF.R.U32.HI R8, RZ, R20, R13 ;  /* 0x00000014ff087219 */ /* 0x000fe4000001160d */
[----:B------:R-:W-:-:S03]  /*69a0*/  IADD3 R11, P0, RZ, -R22, RZ ;  /* 0x80000016ff0b7210 */ /* 0x000fc60007f1e0ff */
[----:B------:R-:W1:Y:S02]  /*69b0*/  LDC R12, c[0x0][0x618] ;  /* 0x00018600ff0c7b82 */ /* 0x000e640000000800 */
[----:B------:R-:W-:-:S04]  /*69c0*/  IMAD.X R9, RZ, RZ, ~R8, P0 ;  /* 0x000000ffff097224 */ /* 0x000fc800000e0e08 */
[-C--:B------:R-:W-:Y:S02]  /*69d0*/  IMAD R10, R9, R24.reuse, RZ ;  /* 0x00000018090a7224 */ /* 0x080fe400078e02ff */
[----:B------:R-:W2:Y:S01]  /*69e0*/  LDC R20, c[0x0][0x608] ;  /* 0x00018200ff147b82 */ /* 0x000ea20000000800 */
[----:B------:R-:W-:-:S04]  /*69f0*/  IMAD.WIDE.U32 R8, R11, R24, R16 ;  /* 0x000000180b087225 */ /* 0x000fc800078e0010 */
[----:B------:R-:W-:Y:S02]  /*6a00*/  IMAD R11, R11, R25, R10 ;  /* 0x000000190b0b7224 */ /* 0x000fe400078e020a */
[----:B------:R-:W-:Y:S01]  /*6a10*/  IMAD.MOV.U32 R10, RZ, RZ, -0x1 ;  /* 0xffffffffff0a7424 */ /* 0x000fe200078e00ff */
        /* <DEDUP_REMOVED lines=28> */
.L_x_165:
[----:B------:R-:W-:Y:S01]  /*6be0*/  ISETP.NE.AND P0, PT, R2, 0x1, PT ;  /* 0x000000010200780c */ /* 0x000fe20003f05270 */
[----:B------:R-:W-:Y:S01]  /*6bf0*/  IMAD.MOV.U32 R12, RZ, RZ, R22 ;  /* 0x000000ffff0c7224 */ /* 0x000fe200078e0016 */
[----:B-1----:R-:W-:Y:S02]  /*6c00*/  SHF.R.U64 R8, R8, R24, R9 ;  /* 0x0000001808087219 */ /* 0x002fe40000001209 */
[----:B------:R-:W-:Y:S01]  /*6c10*/  LOP3.LUT R5, R19, R30, RZ, 0xc0, !PT ;  /* 0x0000001e13057212 */ /* 0x000fe200078ec0ff */
[----:B0-----:R-:W-:Y:S01]  /*6c20*/  VIADD R19, R23, 0xffffffff ;  /* 0xffffffff17137836 */ /* 0x001fe20000000000 */
[----:B------:R-:W-:Y:S01]  /*6c30*/  SHF.L.U32 R26, R26, R27, RZ ;  /* 0x0000001b1a1a7219 */ /* 0x000fe200000006ff */
[----:B------:R-:W-:-:S03]  /*6c40*/  IMAD.MOV R9, RZ, RZ, -R8 ;  /* 0x000000ffff097224 */ /* 0x000fc600078e0a08 */
[----:B------:R-:W-:Y:S01]  /*6c50*/  LOP3.LUT R19, R14, R19, RZ, 0xc0, !PT ;  /* 0x000000130e137212 */ /* 0x000fe200078ec0ff */
[----:B------:R-:W-:Y:S02]  /*6c60*/  IMAD R5, R26, R8, R5 ;  /* 0x000000081a057224 */ /* 0x000fe400078e0205 */
[----:B------:R-:W-:Y:S02]  /*6c70*/  @P0 IMAD R6, R7, R21, R4 ;  /* 0x0000001507060224 */ /* 0x000fe400078e0204 */
[----:B--2---:R-:W-:Y:S02]  /*6c80*/  IMAD R4, R9, R25, R20 ;  /* 0x0000001909047224 */ /* 0x004fe400078e0214 */
[----:B---3--:R-:W-:Y:S02]  /*6c90*/  IMAD R6, R5, R31, R6 ;  /* 0x0000001f05067224 */ /* 0x008fe400078e0206 */
[----:B------:R-:W-:Y:S02]  /*6ca0*/  IMAD R19, R4, R23, R19 ;  /* 0x0000001704137224 */ /* 0x000fe400078e0213 */
[----:B------:R-:W-:-:S03]  /*6cb0*/  IMAD.MOV.U32 R8, RZ, RZ, 0x1 ;  /* 0x00000001ff087424 */ /* 0x000fc600078e00ff */
[----:B------:R-:W-:Y:S02]  /*6cc0*/  SEL R20, R19, R6, !P0 ;  /* 0x0000000613147207 */ /* 0x000fe40004000000 */
[----:B------:R-:W-:-:S07]  /*6cd0*/  SEL R19, R6, R19, !P0 ;  /* 0x0000001306137207 */ /* 0x000fce0004000000 */
.L_x_163:
[----:B------:R-:W-:-:S08]  /*6ce0*/  NOP ;  /* 0x0000000000007918 */ /* 0x000fd00000000000 */
[----:B------:R-:W0:-:S00]  /*6cf0*/  USETMAXREG.DEALLOC.CTAPOOL 0x28 ;  /* 0x00000028000079c8 */ /* 0x000e0000080e0500 */
[----:B0-----:R-:W-:-:S13]  /*6d00*/  ISETP.NE.AND P0, PT, R3, RZ, PT ;  /* 0x000000ff0300720c */ /* 0x001fda0003f05270 */
[----:B------:R-:W-:Y:S05]  /*6d10*/  @P0 EXIT ;  /* 0x000000000000094d */ /* 0x000fea0003800000 */
[----:B------:R-:W-:Y:S01]  /*6d20*/  LOP3.LUT P0, RZ, R8, 0xff, RZ, 0xc0, !PT ;  /* 0x000000ff08ff7812 */ /* 0x000fe2000780c0ff */
[----:B------:R-:W-:Y:S02]  /*6d30*/  IMAD.MOV.U32 R3, RZ, RZ, 0x1 ;  /* 0x00000001ff037424 */ /* 0x000fe400078e00ff */
[----:B------:R-:W-:-:S10]  /*6d40*/  IMAD.MOV.U32 R13, RZ, RZ, RZ ;  /* 0x000000ffff0d7224 */ /* 0x000fd400078e00ff */
[----:B------:R-:W-:Y:S05]  /*6d50*/  @!P0 BRA `(.L_x_166) ;  /* 0x0000000c00608947 */ /* 0x000fea0003800000 */
[----:B------:R-:W0:Y:S01]  /*6d60*/  LDC R3, c[0x0][0x28c] ;  /* 0x0000a300ff037b82 */ /* 0x000e220000000800 */
[----:B------:R-:W-:Y:S01]  /*6d70*/  ULDC UR6, c[0x0][0x658] ;  /* 0x0001960000067ab9 */ /* 0x000fe20000000800 */
[----:B------:R-:W-:Y:S01]  /*6d80*/  UMOV UR7, 0xffffffff ;  /* 0xffffffff00077882 */ /* 0x000fe20000000000 */
[----:B------:R-:W-:Y:S01]  /*6d90*/  BSSY B0, `(.L_x_166) ;  /* 0x00000d4000007945 */ /* 0x000fe20003800000 */
[----:B------:R-:W-:Y:S01]  /*6da0*/  USHF.L.U32 UR7, UR7, UR6, URZ ;  /* 0x0000000607077299 */ /* 0x000fe2000800063f */
[----:B------:R-:W-:Y:S01]  /*6db0*/  IMAD.MOV.U32 R11, RZ, RZ, 0x1 ;  /* 0x00000001ff0b7424 */ /* 0x000fe200078e00ff */
[----:B------:R-:W-:Y:S01]  /*6dc0*/  LOP3.LUT R10, R18, 0x2, RZ, 0xfc, !PT ;  /* 0x00000002120a7812 */ /* 0x000fe200078efcff */
[----:B------:R-:W-:Y:S01]  /*6dd0*/  IMAD.MOV.U32 R13, RZ, RZ, RZ ;  /* 0x000000ffff0d7224 */ /* 0x000fe200078e00ff */
[----:B------:R-:W1:Y:S01]  /*6de0*/  S2UR UR4, SR_CgaCtaId ;  /* 0x00000000000479c3 */ /* 0x000e620000008800 */
[----:B------:R-:W-:Y:S01]  /*6df0*/  ULDC UR5, c[0x0][0x600] ;  /* 0x0001800000057ab9 */ /* 0x000fe20000000800 */
[----:B------:R-:W-:Y:S01]  /*6e00*/  UMOV UR8, 0x1 ;  /* 0x0000000100087882 */ /* 0x000fe20000000000 */
[----:B------:R-:W-:-:S02]  /*6e10*/  UIADD3 UR5, UR5, -0x1, URZ ;  /* 0xffffffff05057890 */ /* 0x000fc4000fffe03f */
[----:B------:R-:W-:Y:S02]  /*6e20*/  USHF.L.U32 UR6, UR8, UR6, URZ ;  /* 0x0000000608067299 */ /* 0x000fe4000800063f */
[----:B------:R-:W-:Y:S01]  /*6e30*/  ULOP3.LUT UR7, URZ, UR7, URZ, 0x33, !UPT ;  /* 0x000000073f077292 */ /* 0x000fe2000f8e333f */
[----:B------:R-:W-:Y:S01]  /*6e40*/  ULDC.64 UR42, c[0x0][0x198] ;  /* 0x00006600002a7ab9 */ /* 0x000fe20000000a00 */
[----:B0-----:R-:W-:-:S05]  /*6e50*/  VIADD R3, R3, 0x3f ;  /* 0x0000003f03037836 */ /* 0x001fca0000000000 */
[----:B------:R-:W-:Y:S01]  /*6e60*/  SHF.R.S32.HI R4, RZ, 0x1f, R3 ;  /* 0x0000001fff047819 */ /* 0x000fe20000011403 */
[----:B-1----:R-:W-:-:S03]  /*6e70*/  USHF.L.U32 UR4, UR4, 0x5, URZ ;  /* 0x0000000504047899 */ /* 0x002fc6000800063f */
[----:B------:R-:W-:Y:S01]  /*6e80*/  LEA.HI R4, R4, R3, RZ, 0x6 ;  /* 0x0000000304047211 */ /* 0x000fe200078f30ff */
[----:B------:R-:W-:-:S03]  /*6e90*/  IMAD.MOV.U32 R3, RZ, RZ, 0x1 ;  /* 0x00000001ff037424 */ /* 0x000fc600078e00ff */
[----:B------:R-:W-:-:S05]  /*6ea0*/  SHF.R.S32.HI R8, RZ, 0x6, R4 ;  /* 0x00000006ff087819 */ /* 0x000fca0000011404 */
[----:B------:R-:W-:-:S07]  /*6eb0*/  VIADD R9, R8, 0x1 ;  /* 0x0000000108097836 */ /* 0x000fce0000000000 */
.L_x_177:
[----:B------:R-:W-:-:S03]  /*6ec0*/  UMOV UR8, 0xffffffff ;  /* 0xffffffff00087882 */ /* 0x000fc60000000000 */
[----:B------:R-:W-:Y:S05]  /*6ed0*/  BRA.DIV UR8, `(.L_x_167) ;  /* 0x0000001208307947 */ /* 0x000fea000b800000 */
[----:B------:R-:W-:-:S13]  /*6ee0*/  ELECT P6, URZ, PT ;  /* 0x00000000003f782f */ /* 0x000fda00038c0000 */
.L_x_190:
[----:B------:R-:W-:Y:S04]  /*6ef0*/  BSSY B1, `(.L_x_168) ;  /* 0x000004b000017945 */ /* 0x000fe80003800000 */
[----:B------:R-:W-:Y:S05]  /*6f00*/  @!P6 BRA `(.L_x_169) ;  /* 0x000000040024e947 */ /* 0x000fea0003800000 */
[----:B------:R-:W0:Y:S02]  /*6f10*/  LDC R4, c[0x0][0x28c] ;  /* 0x0000a300ff047b82 */ /* 0x000e240000000800 */
[----:B0-----:R-:W-:-:S13]  /*6f20*/  ISETP.GE.AND P0, PT, R4, 0x1, PT ;  /* 0x000000010400780c */ /* 0x001fda0003f06270 */
[----:B------:R-:W-:Y:S05]  /*6f30*/  @!P0 BRA `(.L_x_169) ;  /* 0x0000000400188947 */ /* 0x000fea0003800000 */
[----:B------:R-:W-:Y:S02]  /*6f40*/  IMAD.SHL.U32 R19, R19, 0x80, RZ ;  /* 0x0000008013137824 */ /* 0x000fe400078e00ff */
[----:B------:R-:W-:Y:S02]  /*6f50*/  IMAD.SHL.U32 R20, R20, 0x80, RZ ;  /* 0x0000008014147824 */ /* 0x000fe400078e00ff */
[----:B------:R-:W-:Y:S02]  /*6f60*/  IMAD.MOV.U32 R23, RZ, RZ, RZ ;  /* 0x000000ffff177224 */ /* 0x000fe400078e00ff */
[----:B------:R-:W-:Y:S02]  /*6f70*/  IMAD.U32 R24, RZ, RZ, UR4 ;  /* 0x00000004ff187e24 */ /* 0x000fe4000f8e00ff */
[----:B------:R-:W-:Y:S02]  /*6f80*/  IMAD.MOV.U32 R4, RZ, RZ, R9 ;  /* 0x000000ffff047224 */ /* 0x000fe400078e0009 */
[----:B------:R-:W-:-:S02]  /*6f90*/  IMAD.MOV.U32 R5, RZ, RZ, R3 ;  /* 0x000000ffff057224 */ /* 0x000fc400078e0003 */
[----:B------:R-:W-:Y:S02]  /*6fa0*/  IMAD.MOV.U32 R6, RZ, RZ, R13 ;  /* 0x000000ffff067224 */ /* 0x000fe400078e000d */
[----:B------:R-:W-:Y:S02]  /*6fb0*/  VIADD R25, R19, 0x40 ;  /* 0x0000004013197836 */ /* 0x000fe40000000000 */
[----:B------:R-:W-:-:S07]  /*6fc0*/  VIADD R26, R20, 0x40 ;  /* 0x00000040141a7836 */ /* 0x000fce0000000000 */
.L_x_172:
[----:B------:R-:W0:Y:S01]  /*6fd0*/  S2R R15, SR_CgaCtaId ;  /* 0x00000000000f7919 */ /* 0x000e220000008800 */
[----:B------:R-:W-:Y:S02]  /*6fe0*/  MOV R7, 0x400 ;  /* 0x0000040000077802 */ /* 0x000fe40000000f00 */
[----:B------:R-:W-:-:S13]  /*6ff0*/  ISETP.NE.AND P1, PT, R0, RZ, PT ;  /* 0x000000ff0000720c */ /* 0x000fda0003f25270 */
[----:B------:R-:W1:Y:S01]  /*7000*/  @!P1 LDC R14, c[0x0][0x500] ;  /* 0x00014000ff0e9b82 */ /* 0x000e620000000800 */
[----:B0-----:R-:W-:Y:S02]  /*7010*/  LEA R21, R15, R7, 0x18 ;  /* 0x000000070f157211 */ /* 0x001fe400078ec0ff */
[----:B------:R-:W-:-:S03]  /*7020*/  SHF.L.U32 R7, R5, 0x1f, RZ ;  /* 0x0000001f05077819 */ /* 0x000fc600000006ff */
[----:B------:R-:W-:-:S04]  /*7030*/  IMAD R22, R6, 0x8, R21 ;  /* 0x0000000806167824 */ /* 0x000fc800078e0215 */
[----:B------:R-:W0:Y:S02]  /*7040*/  SYNCS.PHASECHK.TRANS64.TRYWAIT P0, [R22+URZ+0x30], R7 ;  /* 0x00003007160075a7 */ /* 0x000e24000800017f */
[----:B01----:R-:W-:Y:S05]  /*7050*/  @!P0 BRA `(.L_x_170) ;  /* 0x0000000c00f08947 */ /* 0x003fea0003800000 */
.L_x_191:
[----:B0-----:R-:W-:Y:S01]  /*7060*/  PRMT R7, R10, 0x9910, RZ ;  /* 0x000099100a077816 */ /* 0x001fe200000000ff */
[----:B------:R0:W-:Y:S03]  /*7070*/  @!P1 SYNCS.ARRIVE.TRANS64 RZ, [R22+URZ], R14 ;  /* 0x0000000e16ff99a7 */ /* 0x0001e6000800003f */
[----:B------:R-:W-:-:S13]  /*7080*/  ISETP.NE.AND P0, PT, R7, 0x2, PT ;  /* 0x000000020700780c */ /* 0x000fda0003f05270 */
[----:B0-----:R-:W-:Y:S05]  /*7090*/  @P0 BRA `(.L_x_171) ;  /* 0x0000000000040947 */ /* 0x001fea0003800000 */
[----:B------:R-:W-:Y:S01]  /*70a0*/  BPT.TRAP 0x1 ;  /* 0x000000040000795c */ /* 0x000fe20000300000 */
.L_x_171:
[----:B------:R-:W-:Y:S01]  /*70b0*/  IMAD R7, R6, 0x4, R15 ;  /* 0x0000000406077824 */ /* 0x000fe200078e020f */
[----:B------:R-:W-:Y:S01]  /*70c0*/  R2UR UR33, R22 ;  /* 0x00000000162172ca */ /* 0x000fe200000e0000 */
[----:B------:R-:W-:Y:S01]  /*70d0*/  VIADD R4, R4, 0xffffffff ;  /* 0xffffffff04047836 */ /* 0x000fe20000000000 */
[----:B------:R-:W-:Y:S01]  /*70e0*/  R2UR UR35, R24 ;  /* 0x00000000182372ca */ /* 0x000fe200000e0000 */
[----:B------:R-:W-:Y:S01]  /*70f0*/  IMAD.SHL.U32 R7, R7, 0x800, RZ ;  /* 0x0000080007077824 */ /* 0x000fe200078e00ff */
[----:B------:R-:W-:Y:S01]  /*7100*/  R2UR UR36, R12 ;  /* 0x000000000c2472ca */ /* 0x000fe200000e0000 */
[----:B------:R-:W-:Y:S01]  /*7110*/  UIADD3 UR14, UP0, UR42, 0xf0, URZ ;  /* 0x000000f02a0e7890 */ /* 0x000fe2000ff1e03f */
[----:B------:R-:W-:Y:S01]  /*7120*/  R2UR UR34, R19 ;  /* 0x00000000132272ca */ /* 0x000fe200000e0000 */
[--C-:B------:R-:W-:Y:S01]  /*7130*/  IMAD R7, R7, 0x2, R21.reuse ;  /* 0x0000000207077824 */ /* 0x100fe200078e0215 */
[----:B------:R-:W-:Y:S01]  /*7140*/  R2UR UR26, R25 ;  /* 0x00000000191a72ca */ /* 0x000fe200000e0000 */
[----:B------:R-:W-:Y:S01]  /*7150*/  IMAD R21, R6, 0x4000, R21 ;  /* 0x0000400006157824 */ /* 0x000fe200078e0215 */
[----:B------:R-:W-:Y:S01]  /*7160*/  R2UR UR19, R23 ;  /* 0x00000000171372ca */ /* 0x000fe200000e0000 */
[----:B------:R-:W-:Y:S01]  /*7170*/  UIADD3 UR22, UP1, UR42, 0x1f0, URZ ;  /* 0x000001f02a167890 */ /* 0x000fe2000ff3e03f */
[----:B------:R-:W-:Y:S01]  /*7180*/  R2UR UR24, R7 ;  /* 0x00000000071872ca */ /* 0x000fe200000e0000 */
[----:B------:R-:W-:Y:S01]  /*7190*/  UIADD3.X UR15, URZ, UR43, URZ, UP0, !UPT ;  /* 0x0000002b3f0f7290 */ /* 0x000fe200087fe43f */
[----:B------:R-:W-:Y:S01]  /*71a0*/  R2UR UR8, R21 ;  /* 0x00000000150872ca */ /* 0x000fe200000e0000 */
[----:B------:R-:W-:Y:S01]  /*71b0*/  UIADD3.X UR23, URZ, UR43, URZ, UP1, !UPT ;  /* 0x0000002b3f177290 */ /* 0x000fe20008ffe43f */
[----:B------:R-:W-:Y:S01]  /*71c0*/  R2UR UR18, R20 ;  /* 0x00000000141272ca */ /* 0x000fe200000e0000 */
[----:B------:R-:W-:Y:S01]  /*71d0*/  VIADD R6, R6, 0x1 ;  /* 0x0000000106067836 */ /* 0x000fe20000000000 */
[----:B------:R-:W-:Y:S01]  /*71e0*/  R2UR UR10, R26 ;  /* 0x000000001a0a72ca */ /* 0x000fe200000e0000 */
[----:B------:R-:W-:Y:S01]  /*71f0*/  UMOV UR13, 0x30000 ;  /* 0x00030000000d7882 */ /* 0x000fe20000000000 */
[----:B------:R-:W-:Y:S01]  /*7200*/  ISETP.GT.AND P1, PT, R4, 0x1, PT ;  /* 0x000000010400780c */ /* 0x000fe20003f24270 */
[----:B------:R-:W-:Y:S01]  /*7210*/  UMOV UR30, 0x0 ;  /* 0x00000000001e7882 */ /* 0x000fe20000000000 */
[----:B------:R-:W-:Y:S01]  /*7220*/  UMOV UR31, 0x10000000 ;  /* 0x10000000001f7882 */ /* 0x000fe20000000000 */
[----:B------:R-:W-:Y:S01]  /*7230*/  ISETP.NE.AND P0, PT, R6, 0x6, PT ;  /* 0x000000060600780c */ /* 0x000fe20003f05270 */
[----:B------:R-:W-:Y:S01]  /*7240*/  UMOV UR25, UR33 ;  /* 0x0000002100197c82 */ /* 0x000fe20008000000 */
[----:B------:R-:W-:Y:S01]  /*7250*/  UIADD3 UR32, UR24, 0x180, URZ ;  /* 0x0000018018207890 */ /* 0x000fe2000fffe03f */
[----:B------:R-:W-:Y:S01]  /*7260*/  VIADD R23, R23, 0x40 ;  /* 0x0000004017177836 */ /* 0x000fe20000000000 */
[----:B------:R-:W-:Y:S01]  /*7270*/  UIADD3 UR24, UR24, 0x2180, URZ ;  /* 0x0000218018187890 */ /* 0x000fe2000fffe03f */
[----:B------:R-:W-:Y:S01]  /*7280*/  SEL R14, RZ, 0x1, P0 ;  /* 0x00000001ff0e7807 */ /* 0x000fe20000000000 */
[----:B------:R-:W-:Y:S01]  /*7290*/  UIADD3 UR16, UR8, 0x18180, URZ ;  /* 0x0001818008107890 */ /* 0x000fe2000fffe03f */
[----:B------:R-:W-:Y:S01]  /*72a0*/  VIADD R24, R24, 0x40 ;  /* 0x0000004018187836 */ /* 0x000fe20000000000 */
[----:B------:R-:W-:Y:S01]  /*72b0*/  UIADD3 UR8, UR8, 0x1a180, URZ ;  /* 0x0001a18008087890 */ /* 0x000fe2000fffe03f */
[----:B------:R-:W-:Y:S01]  /*72c0*/  LOP3.LUT R5, R5, R14, RZ, 0x3c, !PT ;  /* 0x0000000e05057212 */ /* 0x000fe200078e3cff */
[----:B------:R-:W-:Y:S01]  /*72d0*/  UMOV UR27, UR35 ;  /* 0x00000023001b7c82 */ /* 0x000fe20008000000 */
[----:B------:R-:W-:Y:S01]  /*72e0*/  UMOV UR28, UR36 ;  /* 0x00000024001c7c82 */ /* 0x000fe20008000000 */
[----:B------:R0:W-:Y:S01]  /*72f0*/  UTMALDG.3D.MULTICAST [UR32], [UR14], UR13, desc[UR30] ;  /* 0x00001e200e0073b4 */ /* 0x0001e2000801180d */
[----:B------:R-:W-:Y:S01]  /*7300*/  UMOV UR17, UR33 ;  /* 0x0000002100117c82 */ /* 0x000fe20008000000 */
[----:B------:R-:W-:Y:S01]  /*7310*/  UMOV UR20, UR36 ;  /* 0x0000002400147c82 */ /* 0x000fe20008000000 */
[----:B------:R-:W-:Y:S01]  /*7320*/  UMOV UR9, UR33 ;  /* 0x0000002100097c82 */ /* 0x000fe20008000000 */
[----:B------:R-:W-:Y:S01]  /*7330*/  UMOV UR11, UR19 ;  /* 0x00000013000b7c82 */ /* 0x000fe20008000000 */
[----:B------:R-:W-:Y:S01]  /*7340*/  UMOV UR12, UR36 ;  /* 0x00000024000c7c82 */ /* 0x000fe20008000000 */
[----:B------:R-:W-:Y:S01]  /*7350*/  SEL R6, R6, RZ, P0 ;  /* 0x000000ff06067207 */ /* 0x000fe20000000000 */
[----:B------:R0:W-:Y:S01]  /*7360*/  UTMALDG.3D.MULTICAST [UR24], [UR14], UR13, desc[UR30] ;  /* 0x00001e180e0073b4 */ /* 0x0001e2000801180d */
[----:B------:R0:W-:Y:S01]  /*7370*/  UTMALDG.3D [UR16], [UR22], desc[UR30] ;  /* 0x00001e10160075b4 */ /* 0x0001e20008011000 */
[----:B------:R0:W-:Y:S02]  /*7380*/  UTMALDG.3D [UR8], [UR22], desc[UR30] ;  /* 0x00001e08160075b4 */ /* 0x0001e40008011000 */
[----:B0-----:R-:W-:Y:S05]  /*7390*/  @P1 BRA `(.L_x_172) ;  /* 0xfffffffc000c1947 */ /* 0x001fea000383ffff */
.L_x_169:
[----:B------:R-:W-:Y:S05]  /*73a0*/  BSYNC B1 ;  /* 0x0000000000017941 */ /* 0x000fea0003800000 */
.L_x_168:
[----:B------:R-:W-:Y:S01]  /*73b0*/  LOP3.LUT P1, RZ, R11, 0xff, RZ, 0xc0, !PT ;  /* 0x000000ff0bff7812 */ /* 0x000fe2000782c0ff */
[C---:B------:R-:W-:Y:S01]  /*73c0*/  IMAD.IADD R13, R8.reuse, 0x1, R13 ;  /* 0x00000001080d7824 */ /* 0x040fe200078e020d */
[----:B------:R-:W-:Y:S01]  /*73d0*/  ULDC.64 UR8, c[0x0][0x650] ;  /* 0x0001940000087ab9 */ /* 0x000fe20000000a00 */
[C---:B------:R-:W-:Y:S01]  /*73e0*/  ISETP.GE.U32.AND P2, PT, R8.reuse, 0x6, PT ;  /* 0x000000060800780c */ /* 0x040fe20003f46070 */
[----:B------:R-:W-:Y:S01]  /*73f0*/  BSSY B1, `(.L_x_173) ;  /* 0x000006b000017945 */ /* 0x000fe20003800000 */
[----:B------:R-:W-:Y:S01]  /*7400*/  IMAD.MOV.U32 R19, RZ, RZ, -0x1 ;  /* 0xffffffffff137424 */ /* 0x000fe200078e00ff */
[----:B------:R-:W-:Y:S01]  /*7410*/  ISETP.GT.U32.AND P0, PT, R13, 0x5, PT ;  /* 0x000000050d00780c */ /* 0x000fe20003f04070 */
[----:B------:R-:W-:Y:S01]  /*7420*/  IMAD.MOV.U32 R20, RZ, RZ, -0x1 ;  /* 0xffffffffff147424 */ /* 0x000fe200078e00ff */
[----:B------:R-:W-:Y:S01]  /*7430*/  PRMT R11, RZ, 0x7610, R11 ;  /* 0x00007610ff0b7816 */ /* 0x000fe2000000000b */
[----:B------:R-:W-:Y:S01]  /*7440*/  IMAD.MOV.U32 R12, RZ, RZ, -0x1 ;  /* 0xffffffffff0c7424 */ /* 0x000fe200078e00ff */
[----:B------:R-:W-:-:S03]  /*7450*/  ISETP.LT.U32.AND P0, PT, R8, 0x6, P0 ;  /* 0x000000060800780c */ /* 0x000fc60000701070 */
[----:B------:R-:W0:Y:S01]  /*7460*/  @P1 S2R R5, SR_CgaCtaId ;  /* 0x0000000000051919 */ /* 0x000e220000008800 */
[----:B------:R-:W-:-:S04]  /*7470*/  @P1 MOV R4, 0x400 ;  /* 0x0000040000041802 */ /* 0x000fc80000000f00 */
[----:B0-----:R-:W-:Y:S01]  /*7480*/  @P1 LEA R6, R5, R4, 0x18 ;  /* 0x0000000405061211 */ /* 0x001fe200078ec0ff */
[----:B------:R-:W-:Y:S01]  /*7490*/  IMAD.WIDE.U32 R4, R13, -0x55555555, RZ ;  /* 0xaaaaaaab0d047825 */ /* 0x000fe200078e00ff */
[----:B------:R-:W-:Y:S02]  /*74a0*/  SEL R4, RZ, 0x1, !P0 ;  /* 0x00000001ff047807 */ /* 0x000fe40004000000 */
[----:B------:R0:W-:Y:S01]  /*74b0*/  @P1 SYNCS.ARRIVE.TRANS64.A1T0 RZ, [R6+URZ+0x78], RZ ;  /* 0x000078ff06ff19a7 */ /* 0x0001e2000810003f */
[----:B------:R-:W-:Y:S02]  /*74c0*/  IADD3 R16, P1, R16, UR38, RZ ;  /* 0x0000002610107c10 */ /* 0x000fe4000ff3e0ff */
[----:B------:R-:W-:Y:S02]  /*74d0*/  LOP3.LUT R3, R3, R4, RZ, 0x3c, !PT ;  /* 0x0000000403037212 */ /* 0x000fe400078e3cff */
[----:B------:R-:W-:Y:S02]  /*74e0*/  IADD3.X R17, R17, UR41, RZ, P1, !PT ;  /* 0x0000002911117c10 */ /* 0x000fe40008ffe4ff */
[----:B------:R-:W-:-:S02]  /*74f0*/  ISETP.GE.U32.AND P0, PT, R16, UR8, PT ;  /* 0x0000000810007c0c */ /* 0x000fc4000bf06070 */
[----:B0-----:R-:W-:Y:S02]  /*7500*/  SHF.R.U32.HI R6, RZ, 0x2, R5 ;  /* 0x00000002ff067819 */ /* 0x001fe40000011605 */
[----:B------:R-:W-:Y:S02]  /*7510*/  ISETP.GE.U32.AND.EX P0, PT, R17, UR9, PT, P0 ;  /* 0x0000000911007c0c */ /* 0x000fe4000bf06100 */
[----:B------:R-:W-:Y:S01]  /*7520*/  @P2 LOP3.LUT R3, R3, 0x1, R6, 0x78, !PT ;  /* 0x0000000103032812 */ /* 0x000fe200078e7806 */
[----:B------:R-:W-:Y:S01]  /*7530*/  IMAD R13, R6, -0x6, R13 ;  /* 0xfffffffa060d7824 */ /* 0x000fe200078e020d */
[----:B------:R-:W-:-:S09]  /*7540*/  PRMT R4, RZ, 0x7610, R4 ;  /* 0x00007610ff047816 */ /* 0x000fd20000000004 */
[----:B------:R-:W-:Y:S05]  /*7550*/  @P0 BRA `(.L_x_174) ;  /* 0x0000000400500947 */ /* 0x000fea0003800000 */
[----:B------:R-:W0:Y:S01]  /*7560*/  S2R R15, SR_CTAID.X ;  /* 0x00000000000f7919 */ /* 0x000e220000002500 */
[----:B------:R-:W-:Y:S01]  /*7570*/  ULDC.64 UR8, c[0x0][0x628] ;  /* 0x00018a0000087ab9 */ /* 0x000fe20000000a00 */
[----:B------:R-:W1:Y:S01]  /*7580*/  LDC R20, c[0x0][0x144] ;  /* 0x00005100ff147b82 */ /* 0x000e620000000800 */
[----:B------:R-:W-:Y:S01]  /*7590*/  ISETP.NE.U32.AND P0, PT, RZ, UR8, PT ;  /* 0x00000008ff007c0c */ /* 0x000fe2000bf05070 */
[----:B------:R-:W2:Y:S01]  /*75a0*/  S2R R12, SR_CTAID.Y ;  /* 0x00000000000c7919 */ /* 0x000ea20000002600 */
[----:B------:R-:W-:Y:S01]  /*75b0*/  ULDC UR10, c[0x0][0x150] ;  /* 0x00005400000a7ab9 */ /* 0x000fe20000000800 */
[----:B------:R-:W-:Y:S01]  /*75c0*/  ULDC UR11, c[0x0][0x630] ;  /* 0x00018c00000b7ab9 */ /* 0x000fe20000000800 */
[----:B------:R-:W-:Y:S01]  /*75d0*/  ISETP.NE.AND.EX P0, PT, RZ, UR9, PT, P0 ;  /* 0x00000009ff007c0c */ /* 0x000fe2000bf05300 */
[----:B------:R-:W-:Y:S01]  /*75e0*/  IMAD.MOV.U32 R4, RZ, RZ, R16 ;  /* 0x000000ffff047224 */ /* 0x000fe200078e0010 */
[----:B0-----:R-:W-:-:S05]  /*75f0*/  I2FP.F32.U32 R5, R15 ;  /* 0x0000000f00057245 */ /* 0x001fca0000201000 */
[----:B------:R-:W-:Y:S01]  /*7600*/  FMUL R21, R5, UR10 ;  /* 0x0000000a05157c20 */ /* 0x000fe20008400000 */
[----:B------:R-:W-:-:S05]  /*7610*/  IMAD.MOV.U32 R5, RZ, RZ, R17 ;  /* 0x000000ffff057224 */ /* 0x000fca00078e0011 */
[----:B--2---:R-:W-:Y:S05]  /*7620*/  @!P0 BRA `(.L_x_175) ;  /* 0x0000000000288947 */ /* 0x004fea0003800000 */
[----:B------:R-:W-:Y:S02]  /*7630*/  ULDC UR10, c[0x0][0x634] ;  /* 0x00018d00000a7ab9 */ /* 0x000fe40000000800 */
[----:B------:R-:W-:-:S05]  /*7640*/  IADD3 R5, P0, R16, UR10, RZ ;  /* 0x0000000a10057c10 */ /* 0x000fca000ff1e0ff */
[----:B------:R-:W-:-:S04]  /*7650*/  IMAD.X R19, RZ, RZ, R17, P0 ;  /* 0x000000ffff137224 */ /* 0x000fc800000e0611 */
[----:B------:R-:W-:-:S04]  /*7660*/  IMAD.WIDE.U32 R6, R19, UR8, RZ ;  /* 0x0000000813067c25 */ /* 0x000fc8000f8e00ff */
[----:B------:R-:W-:-:S04]  /*7670*/  IMAD.WIDE.U32 R6, P0, R5, UR9, R6 ;  /* 0x0000000905067c25 */ /* 0x000fc8000f800006 */
[----:B------:R-:W-:-:S04]  /*7680*/  IMAD.WIDE.U32 R4, R5, UR8, RZ ;  /* 0x0000000805047c25 */ /* 0x000fc8000f8e00ff */
[----:B------:R-:W-:Y:S01]  /*7690*/  IMAD.MOV.U32 R4, RZ, RZ, R7 ;  /* 0x000000ffff047224 */ /* 0x000fe200078e0007 */
[----:B------:R-:W-:Y:S01]  /*76a0*/  IADD3 RZ, P1, R5, R6, RZ ;  /* 0x0000000605ff7210 */ /* 0x000fe20007f3e0ff */
[----:B------:R-:W-:-:S04]  /*76b0*/  IMAD.X R5, RZ, RZ, RZ, P0 ;  /* 0x000000ffff057224 */ /* 0x000fc800000e06ff */
[----:B------:R-:W-:-:S08]  /*76c0*/  IMAD.WIDE.U32.X R4, R19, UR9, R4, P1 ;  /* 0x0000000913047c25 */ /* 0x000fd000088e0404 */
.L_x_175:
[--C-:B------:R-:W-:Y:S01]  /*76d0*/  SHF.R.U64 R14, R4, UR11, R5.reuse ;  /* 0x0000000b040e7c19 */ /* 0x100fe20008001205 */
[----:B------:R-:W0:Y:S01]  /*76e0*/  F2I.U32.TRUNC.NTZ R21, R21 ;  /* 0x0000001500157305 */ /* 0x000e22000020f000 */
[----:B------:R-:W-:Y:S01]  /*76f0*/  SHF.R.U32.HI R4, RZ, UR11, R5 ;  /* 0x0000000bff047c19 */ /* 0x000fe20008011605 */
[----:B------:R-:W-:Y:S01]  /*7700*/  ULDC.64 UR8, c[0x0][0x620] ;  /* 0x0001880000087ab9 */ /* 0x000fe20000000a00 */
[----:B------:R-:W-:Y:S01]  /*7710*/  IADD3 R7, P0, RZ, -R14, RZ ;  /* 0x8000000eff077210 */ /* 0x000fe20007f1e0ff */
[----:B------:R-:W-:-:S04]  /*7720*/  ULDC.64 UR10, c[0x0][0x640] ;  /* 0x00019000000a7ab9 */ /* 0x000fc80000000a00 */
[----:B------:R-:W-:Y:S01]  /*7730*/  IMAD.X R4, RZ, RZ, ~R4, P0 ;  /* 0x000000ffff047224 */ /* 0x000fe200000e0e04 */
[----:B------:R-:W-:-:S03]  /*7740*/  ISETP.NE.U32.AND P0, PT, RZ, UR10, PT ;  /* 0x0000000aff007c0c */ /* 0x000fc6000bf05070 */
[----:B------:R-:W-:Y:S01]  /*7750*/  IMAD R6, R4, UR8, RZ ;  /* 0x0000000804067c24 */ /* 0x000fe2000f8e02ff */
[----:B------:R-:W-:Y:S01]  /*7760*/  ISETP.NE.AND.EX P0, PT, RZ, UR11, PT, P0 ;  /* 0x0000000bff007c0c */ /* 0x000fe2000bf05300 */
[----:B------:R-:W-:Y:S01]  /*7770*/  IMAD.WIDE.U32 R4, R7, UR8, R16 ;  /* 0x0000000807047c25 */ /* 0x000fe2000f8e0010 */
[----:B------:R-:W-:-:S03]  /*7780*/  ULDC UR8, c[0x0][0x618] ;  /* 0x0001860000087ab9 */ /* 0x000fc60000000800 */
[----:B------:R-:W-:Y:S01]  /*7790*/  IMAD R7, R7, UR9, R6 ;  /* 0x0000000907077c24 */ /* 0x000fe2000f8e0206 */
[----:B------:R-:W-:Y:S01]  /*77a0*/  ULDC UR9, c[0x0][0x154] ;  /* 0x0000550000097ab9 */ /* 0x000fe20000000800 */
[----:B0-----:R-:W-:Y:S02]  /*77b0*/  IMAD.MOV R6, RZ, RZ, -R21 ;  /* 0x000000ffff067224 */ /* 0x001fe400078e0a15 */
[----:B------:R-:W0:Y:S01]  /*77c0*/  LDC R21, c[0x0][0x148] ;  /* 0x00005200ff157b82 */ /* 0x000e220000000800 */
[----:B------:R-:W-:Y:S02]  /*77d0*/  IMAD.IADD R5, R5, 0x1, R7 ;  /* 0x0000000105057824 */ /* 0x000fe400078e0207 */
[----:B-1----:R-:W-:Y:S01]  /*77e0*/  IMAD R15, R20, R6, R15 ;  /* 0x00000006140f7224 */ /* 0x002fe200078e020f */
[----:B------:R-:W-:Y:S02]  /*77f0*/  I2FP.F32.U32 R6, R12 ;  /* 0x0000000c00067245 */ /* 0x000fe40000201000 */
[----:B------:R-:W-:-:S02]  /*7800*/  SHF.R.U64 R19, R4, UR8, R5 ;  /* 0x0000000804137c19 */ /* 0x000fc40008001205 */
[----:B------:R-:W-:Y:S01]  /*7810*/  SHF.R.U32.HI R4, RZ, UR8, R5 ;  /* 0x00000008ff047c19 */ /* 0x000fe20008011605 */
[----:B------:R-:W-:Y:S01]  /*7820*/  FMUL R6, R6, UR9 ;  /* 0x0000000906067c20 */ /* 0x000fe20008400000 */
[----:B------:R-:W-:Y:S02]  /*7830*/  ULDC UR8, c[0x0][0x608] ;  /* 0x0001820000087ab9 */ /* 0x000fe40000000800 */
[--C-:B------:R-:W-:Y:S01]  /*7840*/  SHF.R.U64 R22, R19, UR8, R4.reuse ;  /* 0x0000000813167c19 */ /* 0x100fe20008001204 */
[----:B------:R1:W2:Y:S01]  /*7850*/  F2I.U32.TRUNC.NTZ R24, R6 ;  /* 0x0000000600187305 */ /* 0x0002a2000020f000 */
[----:B------:R-:W-:Y:S01]  /*7860*/  SHF.R.U32.HI R5, RZ, UR8, R4 ;  /* 0x00000008ff057c19 */ /* 0x000fe20008011604 */
[----:B------:R-:W-:-:S03]  /*7870*/  ULDC UR8, c[0x0][0x658] ;  /* 0x0001960000087ab9 */ /* 0x000fc60000000800 */
[--C-:B------:R-:W-:Y:S02]  /*7880*/  SHF.R.U64 R20, R22, UR8, R5.reuse ;  /* 0x0000000816147c19 */ /* 0x100fe40008001205 */
[----:B------:R-:W-:-:S03]  /*7890*/  SHF.R.U32.HI R23, RZ, UR8, R5 ;  /* 0x00000008ff177c19 */ /* 0x000fc60008011605 */
[----:B------:R-:W-:Y:S02]  /*78a0*/  IMAD.MOV.U32 R4, RZ, RZ, R20 ;  /* 0x000000ffff047224 */ /* 0x000fe400078e0014 */
[----:B------:R-:W-:Y:S01]  /*78b0*/  IMAD.MOV.U32 R5, RZ, RZ, R23 ;  /* 0x000000ffff057224 */ /* 0x000fe200078e0017 */
[----:B-1----:R-:W-:Y:S06]  /*78c0*/  @!P0 BRA `(.L_x_176) ;  /* 0x0000000000288947 */ /* 0x002fec0003800000 */
        /* <DEDUP_REMOVED lines=10> */
.L_x_176:
[----:B------:R-:W-:Y:S01]  /*7970*/  ISETP.NE.AND P0, PT, R2, 0x1, PT ;  /* 0x000000010200780c */ /* 0x000fe20003f05270 */
[----:B------:R-:W-:Y:S01]  /*7980*/  ULDC UR8, c[0x0][0x648] ;  /* 0x0001920000087ab9 */ /* 0x000fe20000000800 */
[----:B------:R-:W-:Y:S01]  /*7990*/  LOP3.LUT R22, R22, UR7, RZ, 0xc0, !PT ;  /* 0x0000000716167c12 */ /* 0x000fe2000f8ec0ff */
[----:B--2---:R-:W-:Y:S01]  /*79a0*/  IMAD.MOV R24, RZ, RZ, -R24 ;  /* 0x000000ffff187224 */ /* 0x004fe200078e0a18 */
[----:B------:R-:W-:Y:S01]  /*79b0*/  SHF.R.U64 R5, R4, UR8, R5 ;  /* 0x0000000804057c19 */ /* 0x000fe20008001205 */
[----:B------:R-:W-:Y:S01]  /*79c0*/  ULDC UR8, c[0x0][0x638] ;  /* 0x00018e0000087ab9 */ /* 0x000fe20000000800 */
[----:B------:R-:W-:Y:S01]  /*79d0*/  LOP3.LUT R19, R19, UR5, RZ, 0xc0, !PT ;  /* 0x0000000513137c12 */ /* 0x000fe2000f8ec0ff */
[----:B------:R-:W-:Y:S01]  /*79e0*/  ULDC UR9, c[0x0][0x610] ;  /* 0x0001840000097ab9 */ /* 0x000fe20000000800 */
[----:B------:R-:W-:Y:S02]  /*79f0*/  IMAD.MOV.U32 R4, RZ, RZ, 0x1 ;  /* 0x00000001ff047424 */ /* 0x000fe400078e00ff */
[----:B------:R-:W-:-:S02]  /*7a00*/  IMAD.MOV R7, RZ, RZ, -R5 ;  /* 0x000000ffff077224 */ /* 0x000fc400078e0a05 */
[----:B------:R-:W-:Y:S02]  /*7a10*/  IMAD R22, R5, UR6, R22 ;  /* 0x0000000605167c24 */ /* 0x000fe4000f8e0216 */
[----:B0-----:R-:W-:Y:S02]  /*7a20*/  @P0 IMAD R15, R21, R24, R12 ;  /* 0x00000018150f0224 */ /* 0x001fe400078e020c */
[----:B------:R-:W-:Y:S01]  /*7a30*/  IMAD R20, R7, UR8, R20 ;  /* 0x0000000807147c24 */ /* 0x000fe2000f8e0214 */
[----:B------:R-:W-:Y:S01]  /*7a40*/  ULDC UR8, c[0x0][0x600] ;  /* 0x0001800000087ab9 */ /* 0x000fe20000000800 */
[----:B------:R-:W-:Y:S02]  /*7a50*/  IMAD R15, R22, UR9, R15 ;  /* 0x00000009160f7c24 */ /* 0x000fe4000f8e020f */
[----:B------:R-:W-:Y:S02]  /*7a60*/  IMAD R6, R20, UR8, R19 ;  /* 0x0000000814067c24 */ /* 0x000fe4000f8e0213 */
[----:B------:R-:W-:-:S03]  /*7a70*/  IMAD.MOV.U32 R12, RZ, RZ, R14 ;  /* 0x000000ffff0c7224 */ /* 0x000fc600078e000e */
[----:B------:R-:W-:Y:S02]  /*7a80*/  SEL R20, R6, R15, !P0 ;  /* 0x0000000f06147207 */ /* 0x000fe40004000000 */
[----:B------:R-:W-:-:S07]  /*7a90*/  SEL R19, R15, R6, !P0 ;  /* 0x000000060f137207 */ /* 0x000fce0004000000 */
.L_x_174:
[----:B------:R-:W-:Y:S05]  /*7aa0*/  BSYNC B1 ;  /* 0x0000000000017941 */ /* 0x000fea0003800000 */
.L_x_173:
[----:B------:R-:W-:-:S13]  /*7ab0*/  LOP3.LUT P0, RZ, R4, 0xff, RZ, 0xc0, !PT ;  /* 0x000000ff04ff7812 */ /* 0x000fda000780c0ff */
[----:B------:R-:W-:Y:S05]  /*7ac0*/  @P0 BRA `(.L_x_177) ;  /* 0xfffffff000fc0947 */ /* 0x000fea000383ffff */
[----:B------:R-:W-:Y:S05]  /*7ad0*/  BSYNC B0 ;  /* 0x0000000000007941 */ /* 0x000fea0003800000 */
.L_x_166:
[----:B------:R-:W-:-:S03]  /*7ae0*/  UMOV UR8, 0xffffffff ;  /* 0xffffffff00087882 */ /* 0x000fc60000000000 */
[----:B------:R-:W-:Y:S05]  /*7af0*/  BRA.DIV UR8, `(.L_x_178) ;  /* 0x00000006085c7947 */ /* 0x000fea000b800000 */
[----:B------:R-:W-:-:S13]  /*7b00*/  ELECT P6, URZ, PT ;  /* 0x00000000003f782f */ /* 0x000fda00038c0000 */
.L_x_194:
[----:B------:R-:W-:Y:S04]  /*7b10*/  BSSY B0, `(.L_x_179) ;  /* 0x000003d000007945 */ /* 0x000fe80003800000 */
[----:B------:R-:W-:Y:S05]  /*7b20*/  @!P6 BRA `(.L_x_180) ;  /* 0x0000000000ece947 */ /* 0x000fea0003800000 */
[----:B------:R-:W-:-:S04]  /*7b30*/  LOP3.LUT R18, R18, 0x2, RZ, 0xfc, !PT ;  /* 0x0000000212127812 */ /* 0x000fc800078efcff */
[----:B------:R-:W-:-:S13]  /*7b40*/  ISETP.NE.AND P0, PT, R18, 0x3, PT ;  /* 0x000000031200780c */ /* 0x000fda0003f05270 */
[----:B------:R-:W-:Y:S05]  /*7b50*/  @!P0 BRA `(.L_x_181) ;  /* 0x0000000000048947 */ /* 0x000fea0003800000 */
[----:B------:R-:W-:Y:S01]  /*7b60*/  BPT.TRAP 0x1 ;  /* 0x000000040000795c */ /* 0x000fe20000300000 */
.L_x_181:
[----:B------:R-:W0:Y:S01]  /*7b70*/  S2R R5, SR_CgaCtaId ;  /* 0x0000000000057919 */ /* 0x000e220000008800 */
[----:B------:R-:W-:Y:S02]  /*7b80*/  MOV R0, 0x400 ;  /* 0x0000040000007802 */ /* 0x000fe40000000f00 */
[----:B------:R-:W-:Y:S02]  /*7b90*/  SHF.L.U32 R4, R3, 0x1f, RZ ;  /* 0x0000001f03047819 */ /* 0x000fe400000006ff */
[----:B0-----:R-:W-:-:S05]  /*7ba0*/  LEA R0, R5, R0, 0x18 ;  /* 0x0000000005007211 */ /* 0x001fca00078ec0ff */
[----:B------:R-:W-:-:S04]  /*7bb0*/  VIADD R0, R0, 0x30 ;  /* 0x0000003000007836 */ /* 0x000fc80000000000 */
[C---:B------:R-:W-:Y:S02]  /*7bc0*/  IMAD R7, R13.reuse, 0x8, R0 ;  /* 0x000000080d077824 */ /* 0x040fe400078e0200 */
[----:B------:R-:W-:Y:S02]  /*7bd0*/  VIADD R13, R13, 0x1 ;  /* 0x000000010d0d7836 */ /* 0x000fe40000000000 */
[----:B------:R-:W0:Y:S03]  /*7be0*/  SYNCS.PHASECHK.TRANS64.TRYWAIT P0, [R7+URZ], R4 ;  /* 0x00000004070075a7 */ /* 0x000e26000800017f */
[----:B------:R-:W-:-:S04]  /*7bf0*/  ISETP.NE.AND P1, PT, R13, 0x6, PT ;  /* 0x000000060d00780c */ /* 0x000fc80003f25270 */
[----:B------:R-:W-:Y:S02]  /*7c00*/  SEL R2, RZ, 0x1, P1 ;  /* 0x00000001ff027807 */ /* 0x000fe40000800000 */
[----:B------:R-:W-:Y:S02]  /*7c10*/  SEL R13, R13, RZ, P1 ;  /* 0x000000ff0d0d7207 */ /* 0x000fe40000800000 */
[----:B------:R-:W-:-:S03]  /*7c20*/  LOP3.LUT R6, R3, R2, RZ, 0x3c, !PT ;  /* 0x0000000203067212 */ /* 0x000fc600078e3cff */
[----:B------:R-:W-:Y:S01]  /*7c30*/  IMAD R8, R13, 0x8, R0 ;  /* 0x000000080d087824 */ /* 0x000fe200078e0200 */
[----:B------:R-:W-:Y:S01]  /*7c40*/  SHF.L.U32 R5, R6, 0x1f, RZ ;  /* 0x0000001f06057819 */ /* 0x000fe200000006ff */
[----:B0-----:R-:W-:Y:S06]  /*7c50*/  @!P0 BRA `(.L_x_182) ;  /* 0x0000000400248947 */ /* 0x001fec0003800000 */
.L_x_195:
[----:B------:R-:W1:Y:S01]  /*7c60*/  SYNCS.PHASECHK.TRANS64.TRYWAIT P0, [R8+URZ], R5 ;  /* 0x00000005080075a7 */ /* 0x000e62000800017f */
[----:B------:R-:W-:-:S05]  /*7c70*/  VIADD R2, R13, 0x1 ;  /* 0x000000010d027836 */ /* 0x000fca0000000000 */
[----:B------:R-:W-:-:S04]  /*7c80*/  ISETP.NE.AND P1, PT, R2, 0x6, PT ;  /* 0x000000060200780c */ /* 0x000fc80003f25270 */
[----:B------:R-:W-:Y:S02]  /*7c90*/  SEL R3, RZ, 0x1, P1 ;  /* 0x00000001ff037807 */ /* 0x000fe40000800000 */
[----:B0-----:R-:W-:Y:S02]  /*7ca0*/  SEL R7, R2, RZ, P1 ;  /* 0x000000ff02077207 */ /* 0x001fe40000800000 */
[----:B------:R-:W-:-:S03]  /*7cb0*/  LOP3.LUT R6, R6, R3, RZ, 0x3c, !PT ;  /* 0x0000000306067212 */ /* 0x000fc600078e3cff */
[----:B------:R-:W-:Y:S01]  /*7cc0*/  IMAD R9, R7, 0x8, R0 ;  /* 0x0000000807097824 */ /* 0x000fe200078e0200 */
[----:B------:R-:W-:Y:S01]  /*7cd0*/  SHF.L.U32 R4, R6, 0x1f, RZ ;  /* 0x0000001f06047819 */ /* 0x000fe200000006ff */
[----:B-1----:R-:W-:Y:S06]  /*7ce0*/  @!P0 BRA `(.L_x_183) ;  /* 0x0000000400148947 */ /* 0x002fec0003800000 */
.L_x_196:
[----:B------:R-:W1:Y:S01]  /*7cf0*/  SYNCS.PHASECHK.TRANS64.TRYWAIT P0, [R9+URZ], R4 ;  /* 0x00000004090075a7 */ /* 0x000e62000800017f */
[----:B------:R-:W-:-:S05]  /*7d00*/  VIADD R2, R7, 0x1 ;  /* 0x0000000107027836 */ /* 0x000fca0000000000 */
[----:B------:R-:W-:-:S04]  /*7d10*/  ISETP.NE.AND P1, PT, R2, 0x6, PT ;  /* 0x000000060200780c */ /* 0x000fc80003f25270 */
[----:B------:R-:W-:Y:S02]  /*7d20*/  SEL R3, RZ, 0x1, P1 ;  /* 0x00000001ff037807 */ /* 0x000fe40000800000 */
[----:B------:R-:W-:Y:S02]  /*7d30*/  SEL R7, R2, RZ, P1 ;  /* 0x000000ff02077207 */ /* 0x000fe40000800000 */
[----:B------:R-:W-:-:S03]  /*7d40*/  LOP3.LUT R6, R6, R3, RZ, 0x3c, !PT ;  /* 0x0000000306067212 */ /* 0x000fc600078e3cff */
[----:B0-----:R-:W-:Y:S01]  /*7d50*/  IMAD R8, R7, 0x8, R0 ;  /* 0x0000000807087824 */ /* 0x001fe200078e0200 */
[----:B------:R-:W-:Y:S01]  /*7d60*/  SHF.L.U32 R5, R6, 0x1f, RZ ;  /* 0x0000001f06057819 */ /* 0x000fe200000006ff */
[----:B-1----:R-:W-:Y:S06]  /*7d70*/  @!P0 BRA `(.L_x_184) ;  /* 0x0000000400048947 */ /* 0x002fec0003800000 */
.L_x_197:
[----:B------:R-:W1:Y:S01]  /*7d80*/  SYNCS.PHASECHK.TRANS64.TRYWAIT P0, [R8+URZ], R5 ;  /* 0x00000005080075a7 */ /* 0x000e62000800017f */
[----:B------:R-:W-:-:S05]  /*7d90*/  VIADD R2, R7, 0x1 ;  /* 0x0000000107027836 */ /* 0x000fca0000000000 */
[----:B------:R-:W-:-:S04]  /*7da0*/  ISETP.NE.AND P1, PT, R2, 0x6, PT ;  /* 0x000000060200780c */ /* 0x000fc80003f25270 */
[----:B------:R-:W-:Y:S02]  /*7db0*/  SEL R3, RZ, 0x1, P1 ;  /* 0x00000001ff037807 */ /* 0x000fe40000800000 */
[----:B------:R-:W-:Y:S02]  /*7dc0*/  SEL R7, R2, RZ, P1 ;  /* 0x000000ff02077207 */ /* 0x000fe40000800000 */
[----:B0-----:R-:W-:-:S03]  /*7dd0*/  LOP3.LUT R9, R6, R3, RZ, 0x3c, !PT ;  /* 0x0000000306097212 */ /* 0x001fc600078e3cff */
[----:B------:R-:W-:Y:S01]  /*7de0*/  IMAD R11, R7, 0x8, R0 ;  /* 0x00000008070b7824 */ /* 0x000fe200078e0200 */
[----:B------:R-:W-:Y:S01]  /*7df0*/  SHF.L.U32 R6, R9, 0x1f, RZ ;  /* 0x0000001f09067819 */ /* 0x000fe200000006ff */
[----:B-1----:R-:W-:Y:S06]  /*7e00*/  @!P0 BRA `(.L_x_185) ;  /* 0x0000000000f48947 */ /* 0x002fec0003800000 */
.L_x_198:
[----:B------:R-:W1:Y:S01]  /*7e10*/  SYNCS.PHASECHK.TRANS64.TRYWAIT P0, [R11+URZ], R6 ;  /* 0x000000060b0075a7 */ /* 0x000e62000800017f */
[----:B------:R-:W-:-:S05]  /*7e20*/  VIADD R2, R7, 0x1 ;  /* 0x0000000107027836 */ /* 0x000fca0000000000 */
[----:B------:R-:W-:-:S04]  /*7e30*/  ISETP.NE.AND P1, PT, R2, 0x6, PT ;  /* 0x000000060200780c */ /* 0x000fc80003f25270 */
[----:B------:R-:W-:Y:S02]  /*7e40*/  SEL R4, RZ, 0x1, P1 ;  /* 0x00000001ff047807 */ /* 0x000fe40000800000 */
[----:B------:R-:W-:Y:S02]  /*7e50*/  SEL R3, R2, RZ, P1 ;  /* 0x000000ff02037207 */ /* 0x000fe40000800000 */
[----:B------:R-:W-:Y:S01]  /*7e60*/  LOP3.LUT R4, R9, R4, RZ, 0x3c, !PT ;  /* 0x0000000409047212 */ /* 0x000fe200078e3cff */
[----:B-1----:R-:W-:Y:S06]  /*7e70*/  @!P0 BRA `(.L_x_186) ;  /* 0x0000000000ec8947 */ /* 0x002fec0003800000 */
.L_x_199:
[----:B------:R-:W-:Y:S01]  /*7e80*/  IMAD R3, R3, 0x8, R0 ;  /* 0x0000000803037824 */ /* 0x000fe200078e0200 */
[----:B------:R-:W-:-:S07]  /*7e90*/  SHF.L.U32 R0, R4, 0x1f, RZ ;  /* 0x0000001f04007819 */ /* 0x000fce00000006ff */
.L_x_187:
[----:B--2---:R2:W3:Y:S02]  /*7ea0*/  SYNCS.PHASECHK.TRANS64.TRYWAIT P0, [R3+URZ], R0 ;  /* 0x00000000030075a7 */ /* 0x0044e4000800017f */
[----:B---3--:R-:W-:Y:S05]  /*7eb0*/  @!P0 NANOSLEEP.SYNCS 0x989680 ;  /* 0x009896800000895d */ /* 0x008fea0003900000 */
[----:B------:R-:W3:Y:S02]  /*7ec0*/  @!P0 SYNCS.PHASECHK.TRANS64 P0, [R3+URZ], R0 ;  /* 0x00000000030085a7 */ /* 0x000ee4000800007f */
[----:B---3--:R-:W-:Y:S05]  /*7ed0*/  @!P0 BRA `(.L_x_187) ;  /* 0xfffffffc00f08947 */ /* 0x008fea000383ffff */
.L_x_180:
[----:B------:R-:W-:Y:S05]  /*7ee0*/  BSYNC B0 ;  /* 0x0000000000007941 */ /* 0x000fea0003800000 */
.L_x_179:
[----:B------:R-:W-:Y:S05]  /*7ef0*/  EXIT ;  /* 0x000000000000794d */ /* 0x000fea0003800000 */
.L_x_21:
[----:B-1----:R1:W2:Y:S02]  /*7f00*/  SYNCS.PHASECHK.TRANS64.TRYWAIT P1, [R3+URZ], R0 ;  /* 0x00000000030075a7 */ /* 0x0022a4000802017f */
[----:B--2---:R-:W-:Y:S05]  /*7f10*/  @!P1 NANOSLEEP.SYNCS 0x989680 ;  /* 0x009896800000995d */ /* 0x004fea0003900000 */
[----:B------:R-:W2:Y:S02]  /*7f20*/  @!P1 SYNCS.PHASECHK.TRANS64 P1, [R3+URZ], R0 ;  /* 0x00000000030095a7 */ /* 0x000ea4000802007f */
[----:B--2---:R-:W-:Y:S05]  /*7f30*/  @!P1 BRA `(.L_x_21) ;  /* 0xfffffffc00f09947 */ /* 0x004fea000383ffff */
[----:B------:R-:W-:Y:S05]  /*7f40*/  BRA `(.L_x_20) ;  /* 0xffffff9800087947 */ /* 0x000fea000383ffff */
.L_x_26:
[----:B-1----:R1:W2:Y:S02]  /*7f50*/  SYNCS.PHASECHK.TRANS64.TRYWAIT P1, [R5+URZ], R4 ;  /* 0x00000004050075a7 */ /* 0x0022a4000802017f */
[----:B--2---:R-:W-:Y:S05]  /*7f60*/  @!P1 NANOSLEEP.SYNCS 0x989680 ;  /* 0x009896800000995d */ /* 0x004fea0003900000 */
[----:B------:R-:W2:Y:S02]  /*7f70*/  @!P1 SYNCS.PHASECHK.TRANS64 P1, [R5+URZ], R4 ;  /* 0x00000004050095a7 */ /* 0x000ea4000802007f */
[----:B--2---:R-:W-:Y:S05]  /*7f80*/  @!P1 BRA `(.L_x_26) ;  /* 0xfffffffc00f09947 */ /* 0x004fea000383ffff */
[----:B------:R-:W-:Y:S05]  /*7f90*/  BRA `(.L_x_25) ;  /* 0xffffff9800e47947 */ /* 0x000fea000383ffff */
.L_x_167:
[----:B------:R-:W-:Y:S01]  /*7fa0*/  BSSY B1, `(.L_x_188) ;  /* 0x0000006000017945 */ /* 0x000fe20003800000 */
[----:B------:R-:W-:-:S07]  /*7fb0*/  IMAD.MOV.U32 R15, RZ, RZ, -0x1 ;  /* 0xffffffffff0f7424 */ /* 0x000fce00078e00ff */
[----:B------:R-:W-:Y:S05]  /*7fc0*/  WARPSYNC.COLLECTIVE R15, `(.L_x_189) ;  /* 0x000000000f0c7348 */ /* 0x000fea0003c00000 */
[----:B------:R-:W-:Y:S02]  /*7fd0*/  ELECT P6, UR62, PT ;  /* 0x00000000003e782f */ /* 0x000fe400038c0000 */
[----:B------:R-:W-:Y:S01]  /*7fe0*/  MOV R14, UR62 ;  /* 0x0000003e000e7c02 */ /* 0x000fe20008000f00 */
[----:B------:R-:W-:Y:S10]  /*7ff0*/  ENDCOLLECTIVE ;  /* 0x000000000000791b */ /* 0x000ff40003800000 */
.L_x_189:
[----:B------:R-:W-:Y:S05]  /*8000*/  BSYNC B1 ;  /* 0x0000000000017941 */ /* 0x000fea0003800000 */
.L_x_188:
[----:B------:R-:W-:Y:S05]  /*8010*/  BRA `(.L_x_190) ;  /* 0xffffffec00b47947 */ /* 0x000fea000383ffff */
.L_x_170:
[----:B0-----:R0:W1:Y:S02]  /*8020*/  SYNCS.PHASECHK.TRANS64.TRYWAIT P0, [R22+URZ+0x30], R7 ;  /* 0x00003007160075a7 */ /* 0x001064000800017f */
[----:B-1----:R-:W-:Y:S05]  /*8030*/  @!P0 NANOSLEEP.SYNCS 0x989680 ;  /* 0x009896800000895d */ /* 0x002fea0003900000 */
[----:B------:R-:W1:Y:S02]  /*8040*/  @!P0 SYNCS.PHASECHK.TRANS64 P0, [R22+URZ+0x30], R7 ;  /* 0x00003007160085a7 */ /* 0x000e64000800007f */
[----:B-1----:R-:W-:Y:S05]  /*8050*/  @!P0 BRA `(.L_x_170) ;  /* 0xfffffffc00f08947 */ /* 0x002fea000383ffff */
[----:B------:R-:W-:Y:S05]  /*8060*/  BRA `(.L_x_191) ;  /* 0xffffffec00fc7947 */ /* 0x000fea000383ffff */
.L_x_178:
[----:B------:R-:W-:Y:S01]  /*8070*/  BSSY B0, `(.L_x_192) ;  /* 0x0000006000007945 */ /* 0x000fe20003800000 */
[----:B------:R-:W-:-:S07]  /*8080*/  IMAD.MOV.U32 R15, RZ, RZ, -0x1 ;  /* 0xffffffffff0f7424 */ /* 0x000fce00078e00ff */
[----:B------:R-:W-:Y:S05]  /*8090*/  WARPSYNC.COLLECTIVE R15, `(.L_x_193) ;  /* 0x000000000f0c7348 */ /* 0x000fea0003c00000 */
[----:B------:R-:W-:Y:S02]  /*80a0*/  ELECT P6, UR62, PT ;  /* 0x00000000003e782f */ /* 0x000fe400038c0000 */
[----:B------:R-:W-:Y:S01]  /*80b0*/  MOV R14, UR62 ;  /* 0x0000003e000e7c02 */ /* 0x000fe20008000f00 */
[----:B------:R-:W-:Y:S10]  /*80c0*/  ENDCOLLECTIVE ;  /* 0x000000000000791b */ /* 0x000ff40003800000 */
.L_x_193:
[----:B------:R-:W-:Y:S05]  /*80d0*/  BSYNC B0 ;  /* 0x0000000000007941 */ /* 0x000fea0003800000 */
.L_x_192:
[----:B------:R-:W-:Y:S05]  /*80e0*/  BRA `(.L_x_194) ;  /* 0xfffffff800887947 */ /* 0x000fea000383ffff */
.L_x_182:
[----:B0-----:R0:W1:Y:S02]  /*80f0*/  SYNCS.PHASECHK.TRANS64.TRYWAIT P0, [R7+URZ], R4 ;  /* 0x00000004070075a7 */ /* 0x001064000800017f */
[----:B-1----:R-:W-:Y:S05]  /*8100*/  @!P0 NANOSLEEP.SYNCS 0x989680 ;  /* 0x009896800000895d */ /* 0x002fea0003900000 */
[----:B------:R-:W1:Y:S02]  /*8110*/  @!P0 SYNCS.PHASECHK.TRANS64 P0, [R7+URZ], R4 ;  /* 0x00000004070085a7 */ /* 0x000e64000800007f */
[----:B-1----:R-:W-:Y:S05]  /*8120*/  @!P0 BRA `(.L_x_182) ;  /* 0xfffffffc00f08947 */ /* 0x002fea000383ffff */
[----:B------:R-:W-:Y:S05]  /*8130*/  BRA `(.L_x_195) ;  /* 0xfffffff800c87947 */ /* 0x000fea000383ffff */
.L_x_183:
[----:B0-----:R0:W1:Y:S02]  /*8140*/  SYNCS.PHASECHK.TRANS64.TRYWAIT P0, [R8+URZ], R5 ;  /* 0x00000005080075a7 */ /* 0x001064000800017f */
[----:B-1----:R-:W-:Y:S05]  /*8150*/  @!P0 NANOSLEEP.SYNCS 0x989680 ;  /* 0x009896800000895d */ /* 0x002fea0003900000 */
[----:B------:R-:W1:Y:S02]  /*8160*/  @!P0 SYNCS.PHASECHK.TRANS64 P0, [R8+URZ], R5 ;  /* 0x00000005080085a7 */ /* 0x000e64000800007f */
[----:B-1----:R-:W-:Y:S05]  /*8170*/  @!P0 BRA `(.L_x_183) ;  /* 0xfffffffc00f08947 */ /* 0x002fea000383ffff */
[----:B------:R-:W-:Y:S05]  /*8180*/  BRA `(.L_x_196) ;  /* 0xfffffff800d87947 */ /* 0x000fea000383ffff */
.L_x_184:
[----:B0-----:R0:W1:Y:S02]  /*8190*/  SYNCS.PHASECHK.TRANS64.TRYWAIT P0, [R9+URZ], R4 ;  /* 0x00000004090075a7 */ /* 0x001064000800017f */
[----:B-1----:R-:W-:Y:S05]  /*81a0*/  @!P0 NANOSLEEP.SYNCS 0x989680 ;  /* 0x009896800000895d */ /* 0x002fea0003900000 */
[----:B------:R-:W1:Y:S02]  /*81b0*/  @!P0 SYNCS.PHASECHK.TRANS64 P0, [R9+URZ], R4 ;  /* 0x00000004090085a7 */ /* 0x000e64000800007f */
[----:B-1----:R-:W-:Y:S05]  /*81c0*/  @!P0 BRA `(.L_x_184) ;  /* 0xfffffffc00f08947 */ /* 0x002fea000383ffff */
[----:B------:R-:W-:Y:S05]  /*81d0*/  BRA `(.L_x_197) ;  /* 0xfffffff800e87947 */ /* 0x000fea000383ffff */
.L_x_185:
[----:B0-----:R0:W1:Y:S02]  /*81e0*/  SYNCS.PHASECHK.TRANS64.TRYWAIT P0, [R8+URZ], R5 ;  /* 0x00000005080075a7 */ /* 0x001064000800017f */
[----:B-1----:R-:W-:Y:S05]  /*81f0*/  @!P0 NANOSLEEP.SYNCS 0x989680 ;  /* 0x009896800000895d */ /* 0x002fea0003900000 */
[----:B------:R-:W1:Y:S02]  /*8200*/  @!P0 SYNCS.PHASECHK.TRANS64 P0, [R8+URZ], R5 ;  /* 0x00000005080085a7 */ /* 0x000e64000800007f */
[----:B-1----:R-:W-:Y:S05]  /*8210*/  @!P0 BRA `(.L_x_185) ;  /* 0xfffffffc00f08947 */ /* 0x002fea000383ffff */
[----:B------:R-:W-:Y:S05]  /*8220*/  BRA `(.L_x_198) ;  /* 0xfffffff800f87947 */ /* 0x000fea000383ffff */
.L_x_186:
[----:B-1----:R1:W2:Y:S02]  /*8230*/  SYNCS.PHASECHK.TRANS64.TRYWAIT P0, [R11+URZ], R6 ;  /* 0x000000060b0075a7 */ /* 0x0022a4000800017f */
[----:B--2---:R-:W-:Y:S05]  /*8240*/  @!P0 NANOSLEEP.SYNCS 0x989680 ;  /* 0x009896800000895d */ /* 0x004fea0003900000 */
[----:B------:R-:W2:Y:S02]  /*8250*/  @!P0 SYNCS.PHASECHK.TRANS64 P0, [R11+URZ], R6 ;  /* 0x000000060b0085a7 */ /* 0x000ea4000800007f */
[----:B--2---:R-:W-:Y:S05]  /*8260*/  @!P0 BRA `(.L_x_186) ;  /* 0xfffffffc00f08947 */ /* 0x004fea000383ffff */
[----:B------:R-:W-:Y:S05]  /*8270*/  BRA `(.L_x_199) ;  /* 0xfffffffc00007947 */ /* 0x000fea000383ffff */
.L_x_200:
[----:B------:R-:W-:-:S00]  /*8280*/  BRA `(.L_x_200) ;  /* 0xfffffffc00fc7947 */ /* 0x000fc0000383ffff */
[----:B------:R-:W-:-:S00]  /*8290*/  NOP ;  /* 0x0000000000007918 */ /* 0x000fc00000000000 */
        /* <DEDUP_REMOVED lines=14> */
.L_x_201:


//--------------------- .nv.global.init           --------------------------
	.section	.nv.global.init,"aw",@progbits
.nv.global.init:
	.type		$str$22,@object
	.size		$str$22,($str$23 - $str$22)
$str$22:
        /*0000*/ 	.byte	0x6b, 0x5f, 0x74, 0x69, 0x6c, 0x65, 0x5f, 0x63, 0x6f, 0x75, 0x6e, 0x74, 0x20, 0x3e, 0x3d, 0x20
        /*0010*/ 	.byte	0x31, 0x00
	.type		$str$23,@object
	.size		$str$23,(__unnamed_1 - $str$23)
$str$23:
        /*0012*/ 	.byte	0x2f, 0x74, 0x6d, 0x70, 0x2f, 0x63, 0x75, 0x74, 0x6c, 0x61, 0x73, 0x73, 0x5f, 0x73, 0x77, 0x65
        /*0022*/ 	.byte	0x65, 0x70, 0x5f, 0x73, 0x72, 0x63, 0x2f, 0x69, 0x6e, 0x63, 0x6c, 0x75, 0x64, 0x65, 0x2f, 0x63
        /*0032*/ 	.byte	0x75, 0x74, 0x6c, 0x61, 0x73, 0x73, 0x2f, 0x67, 0x65, 0x6d, 0x6d, 0x2f, 0x63, 0x6f, 0x6c, 0x6c
        /*0042*/ 	.byte	0x65, 0x63, 0x74, 0x69, 0x76, 0x65, 0x2f, 0x73, 0x6d, 0x39, 0x30, 0x5f, 0x6d, 0x6d, 0x61, 0x5f
        /*0052*/ 	.byte	0x74, 0x6d, 0x61, 0x5f, 0x67, 0x6d, 0x6d, 0x61, 0x5f, 0x73, 0x73, 0x5f, 0x77, 0x61, 0x72, 0x70
        /*0062*/ 	.byte	0x73, 0x70, 0x65, 0x63, 0x69, 0x61, 0x6c, 0x69, 0x7a, 0x65, 0x64, 0x2e, 0x68, 0x70, 0x70, 0x00
	.type		__unnamed_1,@object
	.size		__unnamed_1,(.L_0 - __unnamed_1)
__unnamed_1:
        /*0072*/ 	.byte	0x76, 0x6f, 0x69, 0x64, 0x20, 0x63, 0x75, 0x74, 0x6c, 0x61, 0x73, 0x73, 0x3a, 0x3a, 0x67, 0x65
        /* <DEDUP_REMOVED lines=180> */
        /*0bc2*/ 	.byte	0x6e, 0x74, 0x69, 0x74, 0x79, 0x5d, 0x00
.L_0:


//--------------------- .nv.shared._ZN7cutlass13device_kernelINS_4gemm6kernel13GemmUniversalIN4cute5tupleIJiiiiEEENS1_10collective13CollectiveMmaINS1_34MainloopSm90TmaGmmaWarpSpecializedILi6ENS5_IJNS4_1CILi1EEENSA_ILi2EEESB_EEENS1_35KernelTmaWarpSpecializedCooperativeEEENS5_IJNSA_ILi128EEESG_NSA_ILi64EEEEEENS_6half_tENS5_IJSB_llEEESJ_SK_NS4_8TiledMMAINS4_8MMA_AtomIJNS4_4SM904GMMA26MMA_64x128x16_F32F16F16_SSILNSO_5MajorE1ELSQ_1ELNSO_7ScaleInE1ELSR_1EEEEEENS4_6LayoutINS5_IJSC_SB_SB_EEENS5_IJSB_NSA_ILi0EEESW_EEEEENS5_IJNS4_10UnderscoreESZ_SZ_EEEEENS4_23SM90_TMA_LOAD_MULTICASTENS4_14ComposedLayoutINS4_7SwizzleILi3ELi4ELi3EEENS4_18smem_ptr_flag_bitsILi16EEENSU_INS5_IJSH_NSA_ILi8EEEEEENS5_IJSB_SH_EEEEEEEvNS4_8identityENS4_13SM90_TMA_LOADES1C_vS1D_EENS_8epilogue10collective6detail29Sm90TmaWarpSpecializedAdapterINS1H_15DefaultEpilogueISJ_NS5_IJlSB_lEEES1L_NS1G_6thread17LinearCombinationISJ_Li1EffLNS1M_9ScaleType4KindE0ELNS_15FloatRoundStyleE2ESJ_EENS1_15EpilogueDefaultEEEEEvvEEEEvNT_6ParamsE --------------------------
	.section	.nv.shared._ZN7cutlass13device_kernelINS_4gemm6kernel13GemmUniversalIN4cute5tupleIJiiiiEEENS1_10collective13CollectiveMmaINS1_34MainloopSm90TmaGmmaWarpSpecializedILi6ENS5_IJNS4_1CILi1EEENSA_ILi2EEESB_EEENS1_35KernelTmaWarpSpecializedCooperativeEEENS5_IJNSA_ILi128EEESG_NSA_ILi64EEEEEENS_6half_tENS5_IJSB_llEEESJ_SK_NS4_8TiledMMAINS4_8MMA_AtomIJNS4_4SM904GMMA26MMA_64x128x16_F32F16F16_SSILNSO_5MajorE1ELSQ_1ELNSO_7ScaleInE1ELSR_1EEEEEENS4_6LayoutINS5_IJSC_SB_SB_EEENS5_IJSB_NSA_ILi0EEESW_EEEEENS5_IJNS4_10UnderscoreESZ_SZ_EEEEENS4_23SM90_TMA_LOAD_MULTICASTENS4_14ComposedLayoutINS4_7SwizzleILi3ELi4ELi3EEENS4_18smem_ptr_flag_bitsILi16EEENSU_INS5_IJSH_NSA_ILi8EEEEEENS5_IJSB_SH_EEEEEEEvNS4_8identityENS4_13SM90_TMA_LOADES1C_vS1D_EENS_8epilogue10collective6detail29Sm90TmaWarpSpecializedAdapterINS1H_15DefaultEpilogueISJ_NS5_IJlSB_lEEES1L_NS1G_6thread17LinearCombinationISJ_Li1EffLNS1M_9ScaleType4KindE0ELNS_15FloatRoundStyleE2ESJ_EENS1_15EpilogueDefaultEEEEEvvEEEEvNT_6ParamsE,"aw",@nobits
	.sectionflags	@""
	.align	16
	.zero		1024


//--------------------- .nv.shared.reserved.0     --------------------------
	.section	.nv.shared.reserved.0,"aw",@nobits
	.weak		__nv_reservedSMEM_offset_0_alias
	.size		__nv_reservedSMEM_offset_0_alias, 0, 0
	.other		__nv_reservedSMEM_offset_0_alias,@"STO_CUDA_RESERVED_SHARED STV_DEFAULT"
__nv_reservedSMEM_offset_0_alias:
	.zero		0


//--------------------- .nv.global                --------------------------
	.section	.nv.global,"aw",@nobits
.nv.global:
	.type		_ZN40_INTERNAL_aac993af_4_k_cu_208ca7e1_374134cute1_E,@object
	.size		_ZN40_INTERNAL_aac993af_4_k_cu_208ca7e1_374134cute1_E,(_ZN40_INTERNAL_aac993af_4_k_cu_208ca7e1_374134cuda3std3__45__cpo6cbeginE - _ZN40_INTERNAL_aac993af_4_k_cu_208ca7e1_374134cute1_E)
_ZN40_INTERNAL_aac993af_4_k_cu_208ca7e1_374134cute1_E:
	.zero		1
	.type		_ZN40_INTERNAL_aac993af_4_k_cu_208ca7e1_374134cuda3std3__45__cpo6cbeginE,@object
	.size		_ZN40_INTERNAL_aac993af_4_k_cu_208ca7e1_374134cuda3std3__45__cpo6cbeginE,(_ZN40_INTERNAL_aac993af_4_k_cu_208ca7e1_374134cuda3std3__48in_placeE - _ZN40_INTERNAL_aac993af_4_k_cu_208ca7e1_374134cuda3std3__45__cpo6cbeginE)
_ZN40_INTERNAL_aac993af_4_k_cu_208ca7e1_374134cuda3std3__45__cpo6cbeginE:
	.zero		1
	.type		_ZN40_INTERNAL_aac993af_4_k_cu_208ca7e1_374134cuda3std3__48in_placeE,@object
	.size		_ZN40_INTERNAL_aac993af_4_k_cu_208ca7e1_374134cuda3std3__48in_placeE,(_ZN40_INTERNAL_aac993af_4_k_cu_208ca7e1_374134cuda3std6ranges3__45__cpo9iter_moveE - _ZN40_INTERNAL_aac993af_4_k_cu_208ca7e1_374134cuda3std3__48in_placeE)
_ZN40_INTERNAL_aac993af_4_k_cu_208ca7e1_374134cuda3std3__48in_placeE:
	.zero		1
	.type		_ZN40_INTERNAL_aac993af_4_k_cu_208ca7e1_374134cuda3std6ranges3__45__cpo9iter_moveE,@object
	.size		_ZN40_INTERNAL_aac993af_4_k_cu_208ca7e1_374134cuda3std6ranges3__45__cpo9iter_moveE,(_ZN40_INTERNAL_aac993af_4_k_cu_208ca7e1_374134cuda3std3__45__cpo5beginE - _ZN40_INTERNAL_aac993af_4_k_cu_208ca7e1_374134cuda3std6ranges3__45__cpo9iter_moveE)
_ZN40_INTERNAL_aac993af_4_k_cu_208ca7e1_374134cuda3std6ranges3__45__cpo9iter_moveE:
	.zero		1
	.type		_ZN40_INTERNAL_aac993af_4_k_cu_208ca7e1_374134cuda3std3__45__cpo5beginE,@object
	.size		_ZN40_INTERNAL_aac993af_4_k_cu_208ca7e1_374134cuda3std3__45__cpo5beginE,(_ZN40_INTERNAL_aac993af_4_k_cu_208ca7e1_374134cuda3std3__442_GLOBAL__N__aac993af_4_k_cu_208ca7e1_374136ignoreE - _ZN40_INTERNAL_aac993af_4_k_cu_208ca7e1_374134cuda3std3__45__cpo5beginE)
_ZN40_INTERNAL_aac993af_4_k_cu_208ca7e1_374134cuda3std3__45__cpo5beginE:
	.zero		1
	.type		_ZN40_INTERNAL_aac993af_4_k_cu_208ca7e1_374134cuda3std3__442_GLOBAL__N__aac993af_4_k_cu_208ca7e1_374136ignoreE,@object
	.size		_ZN40_INTERNAL_aac993af_4_k_cu_208ca7e1_374134cuda3std3__442_GLOBAL__N__aac993af_4_k_cu_208ca7e1_374136ignoreE,(_ZN40_INTERNAL_aac993af_4_k_cu_208ca7e1_374134cute7productE - _ZN40_INTERNAL_aac993af_4_k_cu_208ca7e1_374134cuda3std3__442_GLOBAL__N__aac993af_4_k_cu_208ca7e1_374136ignoreE)
_ZN40_INTERNAL_aac993af_4_k_cu_208ca7e1_374134cuda3std3__442_GLOBAL__N__aac993af_4_k_cu_208ca7e1_374136ignoreE:
	.zero		1
	.type		_ZN40_INTERNAL_aac993af_4_k_cu_208ca7e1_374134cute7productE,@object
	.size		_ZN40_INTERNAL_aac993af_4_k_cu_208ca7e1_374134cute7productE,(_ZN40_INTERNAL_aac993af_4_k_cu_208ca7e1_374134cuda3std3__45__cpo3endE - _ZN40_INTERNAL_aac993af_4_k_cu_208ca7e1_374134cute7productE)
_ZN40_INTERNAL_aac993af_4_k_cu_208ca7e1_374134cute7productE:
	.zero		1
	.type		_ZN40_INTERNAL_aac993af_4_k_cu_208ca7e1_374134cuda3std3__45__cpo3endE,@object
	.size		_ZN40_INTERNAL_aac993af_4_k_cu_208ca7e1_374134cuda3std3__45__cpo3endE,(_ZN40_INTERNAL_aac993af_4_k_cu_208ca7e1_374134cuda3std3__419piecewise_constructE - _ZN40_INTERNAL_aac993af_4_k_cu_208ca7e1_374134cuda3std3__45__cpo3endE)
_ZN40_INTERNAL_aac993af_4_k_cu_208ca7e1_374134cuda3std3__45__cpo3endE:
	.zero		1
	.type		_ZN40_INTERNAL_aac993af_4_k_cu_208ca7e1_374134cuda3std3__419piecewise_constructE,@object
	.size		_ZN40_INTERNAL_aac993af_4_k_cu_208ca7e1_374134cuda3std3__419piecewise_constructE,(_ZN40_INTERNAL_aac993af_4_k_cu_208ca7e1_374134cuda3std3__45__cpo4cendE - _ZN40_INTERNAL_aac993af_4_k_cu_208ca7e1_374134cuda3std3__419piecewise_constructE)
_ZN40_INTERNAL_aac993af_4_k_cu_208ca7e1_374134cuda3std3__419piecewise_constructE:
	.zero		1
	.type		_ZN40_INTERNAL_aac993af_4_k_cu_208ca7e1_374134cuda3std3__45__cpo4cendE,@object
	.size		_ZN40_INTERNAL_aac993af_4_k_cu_208ca7e1_374134cuda3std3__45__cpo4cendE,(_ZN40_INTERNAL_aac993af_4_k_cu_208ca7e1_374134cuda3std6ranges3__45__cpo4swapE - _ZN40_INTERNAL_aac993af_4_k_cu_208ca7e1_374134cuda3std3__45__cpo4cendE)
_ZN40_INTERNAL_aac993af_4_k_cu_208ca7e1_374134cuda3std3__45__cpo4cendE:
	.zero		1
	.type		_ZN40_INTERNAL_aac993af_4_k_cu_208ca7e1_374134cuda3std6ranges3__45__cpo4swapE,@object
	.size		_ZN40_INTERNAL_aac993af_4_k_cu_208ca7e1_374134cuda3std6ranges3__45__cpo4swapE,(.L_8 - _ZN40_INTERNAL_aac993af_4_k_cu_208ca7e1_374134cuda3std6ranges3__45__cpo4swapE)
_ZN40_INTERNAL_aac993af_4_k_cu_208ca7e1_374134cuda3std6ranges3__45__cpo4swapE:
	.zero		1
.L_8:


//--------------------- .nv.constant0._ZN7cutlass13device_kernelINS_4gemm6kernel13GemmUniversalIN4cute5tupleIJiiiiEEENS1_10collective13CollectiveMmaINS1_34MainloopSm90TmaGmmaWarpSpecializedILi6ENS5_IJNS4_1CILi1EEENSA_ILi2EEESB_EEENS1_35KernelTmaWarpSpecializedCooperativeEEENS5_IJNSA_ILi128EEESG_NSA_ILi64EEEEEENS_6half_tENS5_IJSB_llEEESJ_SK_NS4_8TiledMMAINS4_8MMA_AtomIJNS4_4SM904GMMA26MMA_64x128x16_F32F16F16_SSILNSO_5MajorE1ELSQ_1ELNSO_7ScaleInE1ELSR_1EEEEEENS4_6LayoutINS5_IJSC_SB_SB_EEENS5_IJSB_NSA_ILi0EEESW_EEEEENS5_IJNS4_10UnderscoreESZ_SZ_EEEEENS4_23SM90_TMA_LOAD_MULTICASTENS4_14ComposedLayoutINS4_7SwizzleILi3ELi4ELi3EEENS4_18smem_ptr_flag_bitsILi16EEENSU_INS5_IJSH_NSA_ILi8EEEEEENS5_IJSB_SH_EEEEEEEvNS4_8identityENS4_13SM90_TMA_LOADES1C_vS1D_EENS_8epilogue10collective6detail29Sm90TmaWarpSpecializedAdapterINS1H_15DefaultEpilogueISJ_NS5_IJlSB_lEEES1L_NS1G_6thread17LinearCombinationISJ_Li1EffLNS1M_9ScaleType4KindE0ELNS_15FloatRoundStyleE2ESJ_EENS1_15EpilogueDefaultEEEEEvvEEEEvNT_6ParamsE --------------------------
	.section	.nv.constant0._ZN7cutlass13device_kernelINS_4gemm6kernel13GemmUniversalIN4cute5tupleIJiiiiEEENS1_10collective13CollectiveMmaINS1_34MainloopSm90TmaGmmaWarpSpecializedILi6ENS5_IJNS4_1CILi1EEENSA_ILi2EEESB_EEENS1_35KernelTmaWarpSpecializedCooperativeEEENS5_IJNSA_ILi128EEESG_NSA_ILi64EEEEEENS_6half_tENS5_IJSB_llEEESJ_SK_NS4_8TiledMMAINS4_8MMA_AtomIJNS4_4SM904GMMA26MMA_64x128x16_F32F16F16_SSILNSO_5MajorE1ELSQ_1ELNSO_7ScaleInE1ELSR_1EEEEEENS4_6LayoutINS5_IJSC_SB_SB_EEENS5_IJSB_NSA_ILi0EEESW_EEEEENS5_IJNS4_10UnderscoreESZ_SZ_EEEEENS4_23SM90_TMA_LOAD_MULTICASTENS4_14ComposedLayoutINS4_7SwizzleILi3ELi4ELi3EEENS4_18smem_ptr_flag_bitsILi16EEENSU_INS5_IJSH_NSA_ILi8EEEEEENS5_IJSB_SH_EEEEEEEvNS4_8identityENS4_13SM90_TMA_LOADES1C_vS1D_EENS_8epilogue10collective6detail29Sm90TmaWarpSpecializedAdapterINS1H_15DefaultEpilogueISJ_NS5_IJlSB_lEEES1L_NS1G_6thread17LinearCombinationISJ_Li1EffLNS1M_9ScaleType4KindE0ELNS_15FloatRoundStyleE2ESJ_EENS1_15EpilogueDefaultEEEEEvvEEEEvNT_6ParamsE,"a",@progbits
	.sectionflags	@""
	.align	4
.nv.constant0._ZN7cutlass13device_kernelINS_4gemm6kernel13GemmUniversalIN4cute5tupleIJiiiiEEENS1_10collective13CollectiveMmaINS1_34MainloopSm90TmaGmmaWarpSpecializedILi6ENS5_IJNS4_1CILi1EEENSA_ILi2EEESB_EEENS1_35KernelTmaWarpSpecializedCooperativeEEENS5_IJNSA_ILi128EEESG_NSA_ILi64EEEEEENS_6half_tENS5_IJSB_llEEESJ_SK_NS4_8TiledMMAINS4_8MMA_AtomIJNS4_4SM904GMMA26MMA_64x128x16_F32F16F16_SSILNSO_5MajorE1ELSQ_1ELNSO_7ScaleInE1ELSR_1EEEEEENS4_6LayoutINS5_IJSC_SB_SB_EEENS5_IJSB_NSA_ILi0EEESW_EEEEENS5_IJNS4_10UnderscoreESZ_SZ_EEEEENS4_23SM90_TMA_LOAD_MULTICASTENS4_14ComposedLayoutINS4_7SwizzleILi3ELi4ELi3EEENS4_18smem_ptr_flag_bitsILi16EEENSU_INS5_IJSH_NSA_ILi8EEEEEENS5_IJSB_SH_EEEEEEEvNS4_8identityENS4_13SM90_TMA_LOADES1C_vS1D_EENS_8epilogue10collective6detail29Sm90TmaWarpSpecializedAdapterINS1H_15DefaultEpilogueISJ_NS5_IJlSB_lEEES1L_NS1G_6thread17LinearCombinationISJ_Li1EffLNS1M_9ScaleType4KindE0ELNS_15FloatRoundStyleE2ESJ_EENS1_15EpilogueDefaultEEEEEvvEEEEvNT_6ParamsE:
	.zero		1664


//--------------------- SYMBOLS --------------------------

	.type		.nv.reservedSmem.offset0,@object
	.size		.nv.reservedSmem.offset0,0x4
	.type		__assertfail,@function
